//
// Generated by NVIDIA NVVM Compiler
//
// Compiler Build ID: CL-36424714
// Cuda compilation tools, release 13.0, V13.0.88
// Based on NVVM 20.0.0
//

.version 9.0
.target sm_100
.address_size 64

	// .globl	_Z23cuComputeDistanceGlobalPKfiS0_iiPf
// _ZZ23cuComputeDistanceGlobalPKfiS0_iiPfE8shared_A has been demoted
// _ZZ23cuComputeDistanceGlobalPKfiS0_iiPfE8shared_B has been demoted
// _ZZ23cuComputeDistanceGlobalPKfiS0_iiPfE7begin_A has been demoted
// _ZZ23cuComputeDistanceGlobalPKfiS0_iiPfE7begin_B has been demoted
// _ZZ23cuComputeDistanceGlobalPKfiS0_iiPfE6step_A has been demoted
// _ZZ23cuComputeDistanceGlobalPKfiS0_iiPfE6step_B has been demoted
// _ZZ23cuComputeDistanceGlobalPKfiS0_iiPfE5end_A has been demoted

.visible .entry _Z23cuComputeDistanceGlobalPKfiS0_iiPf(
	.param .u64 .ptr .align 1 _Z23cuComputeDistanceGlobalPKfiS0_iiPf_param_0,
	.param .u32 _Z23cuComputeDistanceGlobalPKfiS0_iiPf_param_1,
	.param .u64 .ptr .align 1 _Z23cuComputeDistanceGlobalPKfiS0_iiPf_param_2,
	.param .u32 _Z23cuComputeDistanceGlobalPKfiS0_iiPf_param_3,
	.param .u32 _Z23cuComputeDistanceGlobalPKfiS0_iiPf_param_4,
	.param .u64 .ptr .align 1 _Z23cuComputeDistanceGlobalPKfiS0_iiPf_param_5
)
{
	.reg .pred 	%p<13>;
	.reg .b32 	%r<48>;
	.reg .b32 	%f<83>;
	.reg .b64 	%rd<13>;
	// demoted variable
	.shared .align 4 .b8 _ZZ23cuComputeDistanceGlobalPKfiS0_iiPfE8shared_A[1024];
	// demoted variable
	.shared .align 4 .b8 _ZZ23cuComputeDistanceGlobalPKfiS0_iiPfE8shared_B[1024];
	// demoted variable
	.shared .align 4 .u32 _ZZ23cuComputeDistanceGlobalPKfiS0_iiPfE7begin_A;
	// demoted variable
	.shared .align 4 .u32 _ZZ23cuComputeDistanceGlobalPKfiS0_iiPfE7begin_B;
	// demoted variable
	.shared .align 4 .u32 _ZZ23cuComputeDistanceGlobalPKfiS0_iiPfE6step_A;
	// demoted variable
	.shared .align 4 .u32 _ZZ23cuComputeDistanceGlobalPKfiS0_iiPfE6step_B;
	// demoted variable
	.shared .align 4 .u32 _ZZ23cuComputeDistanceGlobalPKfiS0_iiPfE5end_A;
	ld.param.u64 	%rd3, [_Z23cuComputeDistanceGlobalPKfiS0_iiPf_param_0];
	ld.param.u32 	%r18, [_Z23cuComputeDistanceGlobalPKfiS0_iiPf_param_1];
	ld.param.u64 	%rd4, [_Z23cuComputeDistanceGlobalPKfiS0_iiPf_param_2];
	ld.param.u32 	%r19, [_Z23cuComputeDistanceGlobalPKfiS0_iiPf_param_3];
	ld.param.u32 	%r20, [_Z23cuComputeDistanceGlobalPKfiS0_iiPf_param_4];
	ld.param.u64 	%rd5, [_Z23cuComputeDistanceGlobalPKfiS0_iiPf_param_5];
	mov.u32 	%r1, %tid.x;
	mov.u32 	%r2, %tid.y;
	mov.u32 	%r21, %ctaid.y;
	shl.b32 	%r47, %r21, 4;
	st.shared.u32 	[_ZZ23cuComputeDistanceGlobalPKfiS0_iiPfE7begin_A], %r47;
	mov.u32 	%r22, %ctaid.x;
	shl.b32 	%r46, %r22, 4;
	st.shared.u32 	[_ZZ23cuComputeDistanceGlobalPKfiS0_iiPfE7begin_B], %r46;
	shl.b32 	%r23, %r18, 4;
	st.shared.u32 	[_ZZ23cuComputeDistanceGlobalPKfiS0_iiPfE6step_A], %r23;
	shl.b32 	%r24, %r19, 4;
	st.shared.u32 	[_ZZ23cuComputeDistanceGlobalPKfiS0_iiPfE6step_B], %r24;
	add.s32 	%r25, %r20, -1;
	mul.lo.s32 	%r26, %r25, %r18;
	add.s32 	%r27, %r47, %r26;
	st.shared.u32 	[_ZZ23cuComputeDistanceGlobalPKfiS0_iiPfE5end_A], %r27;
	add.s32 	%r5, %r46, %r1;
	add.s32 	%r6, %r47, %r2;
	setp.lt.s32 	%p2, %r26, 0;
	mov.f32 	%f81, 0f00000000;
	@%p2 bra 	$L__BB0_11;
	setp.lt.s32 	%p3, %r6, %r18;
	setp.lt.s32 	%p4, %r5, %r19;
	shl.b32 	%r28, %r2, 6;
	mov.u32 	%r29, _ZZ23cuComputeDistanceGlobalPKfiS0_iiPfE8shared_A;
	add.s32 	%r30, %r29, %r28;
	shl.b32 	%r31, %r1, 2;
	add.s32 	%r7, %r30, %r31;
	mov.u32 	%r32, _ZZ23cuComputeDistanceGlobalPKfiS0_iiPfE8shared_B;
	add.s32 	%r12, %r32, %r31;
	add.s32 	%r8, %r12, %r28;
	mad.lo.s32 	%r9, %r18, %r2, %r1;
	mad.lo.s32 	%r10, %r19, %r2, %r1;
	and.pred  	%p1, %p3, %p4;
	mad.lo.s32 	%r11, %r2, -60, %r30;
	add.s32 	%r13, %r47, %r1;
	cvta.to.global.u64 	%rd1, %rd3;
	cvta.to.global.u64 	%rd2, %rd4;
	mov.f32 	%f81, 0f00000000;
	not.pred 	%p8, %p1;
$L__BB0_2:
	div.s32 	%r33, %r47, %r18;
	add.s32 	%r34, %r33, %r2;
	setp.ge.s32 	%p5, %r34, %r20;
	mov.f32 	%f80, 0f00000000;
	@%p5 bra 	$L__BB0_7;
	setp.ge.s32 	%p6, %r13, %r18;
	mov.f32 	%f79, 0f00000000;
	@%p6 bra 	$L__BB0_5;
	add.s32 	%r36, %r9, %r47;
	mul.wide.s32 	%rd6, %r36, 4;
	add.s64 	%rd7, %rd1, %rd6;
	ld.global.f32 	%f79, [%rd7];
$L__BB0_5:
	setp.ge.s32 	%p7, %r5, %r19;
	st.shared.f32 	[%r7], %f79;
	@%p7 bra 	$L__BB0_8;
	add.s32 	%r37, %r10, %r46;
	mul.wide.s32 	%rd8, %r37, 4;
	add.s64 	%rd9, %rd2, %rd8;
	ld.global.f32 	%f80, [%rd9];
	bra.uni 	$L__BB0_8;
$L__BB0_7:
	mov.b32 	%r35, 0;
	st.shared.u32 	[%r7], %r35;
$L__BB0_8:
	st.shared.f32 	[%r8], %f80;
	bar.sync 	0;
	@%p8 bra 	$L__BB0_10;
	ld.shared.f32 	%f14, [%r11];
	ld.shared.f32 	%f15, [%r12];
	sub.f32 	%f16, %f14, %f15;
	fma.rn.f32 	%f17, %f16, %f16, %f81;
	ld.shared.f32 	%f18, [%r11+64];
	ld.shared.f32 	%f19, [%r12+64];
	sub.f32 	%f20, %f18, %f19;
	fma.rn.f32 	%f21, %f20, %f20, %f17;
	ld.shared.f32 	%f22, [%r11+128];
	ld.shared.f32 	%f23, [%r12+128];
	sub.f32 	%f24, %f22, %f23;
	fma.rn.f32 	%f25, %f24, %f24, %f21;
	ld.shared.f32 	%f26, [%r11+192];
	ld.shared.f32 	%f27, [%r12+192];
	sub.f32 	%f28, %f26, %f27;
	fma.rn.f32 	%f29, %f28, %f28, %f25;
	ld.shared.f32 	%f30, [%r11+256];
	ld.shared.f32 	%f31, [%r12+256];
	sub.f32 	%f32, %f30, %f31;
	fma.rn.f32 	%f33, %f32, %f32, %f29;
	ld.shared.f32 	%f34, [%r11+320];
	ld.shared.f32 	%f35, [%r12+320];
	sub.f32 	%f36, %f34, %f35;
	fma.rn.f32 	%f37, %f36, %f36, %f33;
	ld.shared.f32 	%f38, [%r11+384];
	ld.shared.f32 	%f39, [%r12+384];
	sub.f32 	%f40, %f38, %f39;
	fma.rn.f32 	%f41, %f40, %f40, %f37;
	ld.shared.f32 	%f42, [%r11+448];
	ld.shared.f32 	%f43, [%r12+448];
	sub.f32 	%f44, %f42, %f43;
	fma.rn.f32 	%f45, %f44, %f44, %f41;
	ld.shared.f32 	%f46, [%r11+512];
	ld.shared.f32 	%f47, [%r12+512];
	sub.f32 	%f48, %f46, %f47;
	fma.rn.f32 	%f49, %f48, %f48, %f45;
	ld.shared.f32 	%f50, [%r11+576];
	ld.shared.f32 	%f51, [%r12+576];
	sub.f32 	%f52, %f50, %f51;
	fma.rn.f32 	%f53, %f52, %f52, %f49;
	ld.shared.f32 	%f54, [%r11+640];
	ld.shared.f32 	%f55, [%r12+640];
	sub.f32 	%f56, %f54, %f55;
	fma.rn.f32 	%f57, %f56, %f56, %f53;
	ld.shared.f32 	%f58, [%r11+704];
	ld.shared.f32 	%f59, [%r12+704];
	sub.f32 	%f60, %f58, %f59;
	fma.rn.f32 	%f61, %f60, %f60, %f57;
	ld.shared.f32 	%f62, [%r11+768];
	ld.shared.f32 	%f63, [%r12+768];
	sub.f32 	%f64, %f62, %f63;
	fma.rn.f32 	%f65, %f64, %f64, %f61;
	ld.shared.f32 	%f66, [%r11+832];
	ld.shared.f32 	%f67, [%r12+832];
	sub.f32 	%f68, %f66, %f67;
	fma.rn.f32 	%f69, %f68, %f68, %f65;
	ld.shared.f32 	%f70, [%r11+896];
	ld.shared.f32 	%f71, [%r12+896];
	sub.f32 	%f72, %f70, %f71;
	fma.rn.f32 	%f73, %f72, %f72, %f69;
	ld.shared.f32 	%f74, [%r11+960];
	ld.shared.f32 	%f75, [%r12+960];
	sub.f32 	%f76, %f74, %f75;
	fma.rn.f32 	%f81, %f76, %f76, %f73;
$L__BB0_10:
	bar.sync 	0;
	ld.shared.u32 	%r38, [_ZZ23cuComputeDistanceGlobalPKfiS0_iiPfE6step_A];
	add.s32 	%r47, %r38, %r47;
	ld.shared.u32 	%r39, [_ZZ23cuComputeDistanceGlobalPKfiS0_iiPfE6step_B];
	add.s32 	%r46, %r39, %r46;
	ld.shared.u32 	%r40, [_ZZ23cuComputeDistanceGlobalPKfiS0_iiPfE5end_A];
	setp.le.s32 	%p9, %r47, %r40;
	@%p9 bra 	$L__BB0_2;
$L__BB0_11:
	setp.ge.s32 	%p10, %r6, %r18;
	setp.ge.s32 	%p11, %r5, %r19;
	or.pred  	%p12, %p10, %p11;
	@%p12 bra 	$L__BB0_13;
	ld.shared.u32 	%r41, [_ZZ23cuComputeDistanceGlobalPKfiS0_iiPfE7begin_A];
	add.s32 	%r42, %r41, %r2;
	ld.shared.u32 	%r43, [_ZZ23cuComputeDistanceGlobalPKfiS0_iiPfE7begin_B];
	add.s32 	%r44, %r43, %r1;
	mad.lo.s32 	%r45, %r42, %r19, %r44;
	cvta.to.global.u64 	%rd10, %rd5;
	mul.wide.s32 	%rd11, %r45, 4;
	add.s64 	%rd12, %rd10, %rd11;
	st.global.f32 	[%rd12], %f81;
$L__BB0_13:
	ret;

}
	// .globl	_Z15cuInsertionSortPfPliii
.visible .entry _Z15cuInsertionSortPfPliii(
	.param .u64 .ptr .align 1 _Z15cuInsertionSortPfPliii_param_0,
	.param .u64 .ptr .align 1 _Z15cuInsertionSortPfPliii_param_1,
	.param .u32 _Z15cuInsertionSortPfPliii_param_2,
	.param .u32 _Z15cuInsertionSortPfPliii_param_3,
	.param .u32 _Z15cuInsertionSortPfPliii_param_4
)
{
	.reg .pred 	%p<35>;
	.reg .b32 	%r<146>;
	.reg .b32 	%f<56>;
	.reg .b64 	%rd<134>;

	ld.param.u64 	%rd26, [_Z15cuInsertionSortPfPliii_param_0];
	ld.param.u64 	%rd27, [_Z15cuInsertionSortPfPliii_param_1];
	ld.param.u32 	%r74, [_Z15cuInsertionSortPfPliii_param_2];
	ld.param.u32 	%r75, [_Z15cuInsertionSortPfPliii_param_3];
	ld.param.u32 	%r76, [_Z15cuInsertionSortPfPliii_param_4];
	mov.u32 	%r77, %ctaid.x;
	mov.u32 	%r78, %ntid.x;
	mov.u32 	%r79, %tid.x;
	mad.lo.s32 	%r1, %r77, %r78, %r79;
	setp.ge.u32 	%p1, %r1, %r74;
	@%p1 bra 	$L__BB1_50;
	cvta.to.global.u64 	%rd28, %rd26;
	cvta.to.global.u64 	%rd29, %rd27;
	mul.wide.u32 	%rd30, %r1, 4;
	add.s64 	%rd1, %rd28, %rd30;
	mul.wide.u32 	%rd31, %r1, 8;
	add.s64 	%rd2, %rd29, %rd31;
	ld.global.f32 	%f49, [%rd1];
	mov.b64 	%rd32, 1;
	st.global.u64 	[%rd2], %rd32;
	setp.lt.s32 	%p2, %r76, 2;
	@%p2 bra 	$L__BB1_18;
	add.s32 	%r2, %r76, -2;
	shl.b32 	%r3, %r74, 2;
	mov.b32 	%r120, 1;
	mov.b32 	%r121, 0;
	mul.wide.s32 	%rd51, %r74, 4;
	mul.wide.s32 	%rd56, %r74, 8;
$L__BB1_3:
	mov.u32 	%r5, %r120;
	mul.lo.s32 	%r82, %r5, %r74;
	cvt.s64.s32 	%rd133, %r82;
	mul.wide.s32 	%rd33, %r82, 4;
	add.s64 	%rd4, %rd1, %rd33;
	ld.global.f32 	%f3, [%rd4];
	setp.geu.f32 	%p3, %f3, %f49;
	@%p3 bra 	$L__BB1_17;
	add.s32 	%r6, %r5, -1;
	setp.lt.u32 	%p4, %r5, 2;
	mov.u32 	%r123, %r6;
	@%p4 bra 	$L__BB1_8;
	mov.b32 	%r122, 0;
$L__BB1_6:
	mul.lo.s32 	%r84, %r122, %r74;
	mul.wide.s32 	%rd34, %r84, 4;
	add.s64 	%rd35, %rd1, %rd34;
	ld.global.f32 	%f28, [%rd35];
	setp.gt.f32 	%p5, %f28, %f3;
	mov.u32 	%r123, %r122;
	@%p5 bra 	$L__BB1_8;
	add.s32 	%r122, %r122, 1;
	setp.ne.s32 	%p6, %r122, %r121;
	mov.u32 	%r123, %r6;
	@%p6 bra 	$L__BB1_6;
$L__BB1_8:
	setp.le.u32 	%p7, %r5, %r123;
	@%p7 bra 	$L__BB1_16;
	sub.s32 	%r85, %r5, %r123;
	and.b32  	%r10, %r85, 3;
	setp.eq.s32 	%p8, %r10, 0;
	mov.u32 	%r124, %r5;
	@%p8 bra 	$L__BB1_13;
	cvt.u32.u64 	%r86, %rd133;
	sub.s32 	%r11, %r86, %r74;
	mul.wide.s32 	%rd36, %r11, 4;
	add.s64 	%rd5, %rd1, %rd36;
	ld.global.f32 	%f29, [%rd5];
	st.global.f32 	[%rd4], %f29;
	mul.wide.s32 	%rd37, %r11, 8;
	add.s64 	%rd6, %rd2, %rd37;
	ld.global.u64 	%rd38, [%rd6];
	add.s64 	%rd40, %rd6, %rd56;
	st.global.u64 	[%rd40], %rd38;
	setp.eq.s32 	%p9, %r10, 1;
	mov.u32 	%r124, %r6;
	@%p9 bra 	$L__BB1_13;
	add.s32 	%r124, %r5, -2;
	sub.s32 	%r13, %r11, %r74;
	mul.wide.s32 	%rd41, %r13, 4;
	add.s64 	%rd7, %rd1, %rd41;
	ld.global.f32 	%f30, [%rd7];
	st.global.f32 	[%rd5], %f30;
	mul.wide.s32 	%rd42, %r13, 8;
	add.s64 	%rd8, %rd2, %rd42;
	ld.global.u64 	%rd43, [%rd8];
	st.global.u64 	[%rd6], %rd43;
	setp.eq.s32 	%p10, %r10, 2;
	@%p10 bra 	$L__BB1_13;
	add.s32 	%r124, %r5, -3;
	sub.s32 	%r87, %r13, %r74;
	mul.wide.s32 	%rd44, %r87, 4;
	add.s64 	%rd45, %rd1, %rd44;
	ld.global.f32 	%f31, [%rd45];
	st.global.f32 	[%rd7], %f31;
	mul.wide.s32 	%rd46, %r87, 8;
	add.s64 	%rd47, %rd2, %rd46;
	ld.global.u64 	%rd48, [%rd47];
	st.global.u64 	[%rd8], %rd48;
$L__BB1_13:
	sub.s32 	%r88, %r121, %r123;
	setp.lt.u32 	%p11, %r88, 3;
	@%p11 bra 	$L__BB1_16;
	add.s32 	%r89, %r124, -3;
	mul.lo.s32 	%r128, %r74, %r89;
	add.s32 	%r90, %r124, -4;
	mul.lo.s32 	%r127, %r74, %r90;
	add.s32 	%r91, %r124, -2;
	mul.lo.s32 	%r126, %r74, %r91;
	add.s32 	%r92, %r124, -1;
	mul.lo.s32 	%r125, %r74, %r92;
$L__BB1_15:
	mul.wide.s32 	%rd49, %r125, 4;
	add.s64 	%rd50, %rd1, %rd49;
	ld.global.f32 	%f32, [%rd50];
	add.s64 	%rd52, %rd50, %rd51;
	st.global.f32 	[%rd52], %f32;
	mul.wide.s32 	%rd53, %r125, 8;
	add.s64 	%rd54, %rd2, %rd53;
	ld.global.u64 	%rd55, [%rd54];
	add.s64 	%rd57, %rd54, %rd56;
	st.global.u64 	[%rd57], %rd55;
	mul.wide.s32 	%rd58, %r126, 4;
	add.s64 	%rd59, %rd1, %rd58;
	ld.global.f32 	%f33, [%rd59];
	st.global.f32 	[%rd50], %f33;
	mul.wide.s32 	%rd60, %r126, 8;
	add.s64 	%rd61, %rd2, %rd60;
	ld.global.u64 	%rd62, [%rd61];
	st.global.u64 	[%rd54], %rd62;
	mul.wide.s32 	%rd63, %r128, 4;
	add.s64 	%rd64, %rd1, %rd63;
	ld.global.f32 	%f34, [%rd64];
	st.global.f32 	[%rd59], %f34;
	mul.wide.s32 	%rd65, %r128, 8;
	add.s64 	%rd66, %rd2, %rd65;
	ld.global.u64 	%rd67, [%rd66];
	st.global.u64 	[%rd61], %rd67;
	add.s32 	%r124, %r124, -4;
	mul.wide.s32 	%rd68, %r127, 4;
	add.s64 	%rd69, %rd1, %rd68;
	ld.global.f32 	%f35, [%rd69];
	st.global.f32 	[%rd64], %f35;
	mul.wide.s32 	%rd70, %r127, 8;
	add.s64 	%rd71, %rd2, %rd70;
	ld.global.u64 	%rd72, [%rd71];
	st.global.u64 	[%rd66], %rd72;
	sub.s32 	%r128, %r128, %r3;
	sub.s32 	%r127, %r127, %r3;
	sub.s32 	%r126, %r126, %r3;
	sub.s32 	%r125, %r125, %r3;
	setp.gt.s32 	%p12, %r124, %r123;
	@%p12 bra 	$L__BB1_15;
$L__BB1_16:
	mul.lo.s32 	%r93, %r123, %r74;
	cvt.s64.s32 	%rd133, %r93;
	mul.wide.s32 	%rd73, %r93, 4;
	add.s64 	%rd74, %rd1, %rd73;
	st.global.f32 	[%rd74], %f3;
$L__BB1_17:
	add.s32 	%r120, %r5, 1;
	cvt.u64.u32 	%rd75, %r120;
	shl.b64 	%rd76, %rd133, 3;
	add.s64 	%rd77, %rd2, %rd76;
	st.global.u64 	[%rd77], %rd75;
	ld.global.f32 	%f49, [%rd4];
	setp.ne.s32 	%p13, %r121, %r2;
	mov.u32 	%r121, %r5;
	@%p13 bra 	$L__BB1_3;
$L__BB1_18:
	add.s32 	%r31, %r76, -1;
	mul.lo.s32 	%r32, %r31, %r74;
	setp.ge.s32 	%p14, %r76, %r75;
	@%p14 bra 	$L__BB1_50;
	setp.lt.s32 	%p15, %r76, 2;
	mul.wide.s32 	%rd78, %r32, 4;
	add.s64 	%rd11, %rd1, %rd78;
	@%p15 bra 	$L__BB1_34;
	add.s32 	%r33, %r76, -2;
	sub.s32 	%r100, %r32, %r74;
	mul.wide.s32 	%rd87, %r100, 4;
	add.s64 	%rd12, %rd1, %rd87;
	mul.wide.s32 	%rd88, %r100, 8;
	add.s64 	%rd13, %rd2, %rd88;
	mul.wide.s32 	%rd14, %r74, 8;
	sub.s32 	%r101, %r100, %r74;
	mul.wide.s32 	%rd89, %r101, 4;
	add.s64 	%rd15, %rd1, %rd89;
	mul.wide.s32 	%rd90, %r101, 8;
	add.s64 	%rd16, %rd2, %rd90;
	sub.s32 	%r102, %r101, %r74;
	mul.wide.s32 	%rd91, %r102, 4;
	add.s64 	%rd17, %rd1, %rd91;
	mul.wide.s32 	%rd92, %r102, 8;
	add.s64 	%rd18, %rd2, %rd92;
	mov.u32 	%r130, %r76;
$L__BB1_21:
	mul.lo.s32 	%r103, %r130, %r74;
	mul.wide.s32 	%rd93, %r103, 4;
	add.s64 	%rd94, %rd1, %rd93;
	ld.global.f32 	%f7, [%rd94];
	setp.geu.f32 	%p25, %f7, %f49;
	@%p25 bra 	$L__BB1_33;
	mov.b32 	%r131, 0;
$L__BB1_23:
	mul.lo.s32 	%r105, %r131, %r74;
	mul.wide.s32 	%rd95, %r105, 4;
	add.s64 	%rd96, %rd1, %rd95;
	ld.global.f32 	%f36, [%rd96];
	setp.gt.f32 	%p26, %f36, %f7;
	mov.u32 	%r47, %r131;
	@%p26 bra 	$L__BB1_25;
	add.s32 	%r131, %r131, 1;
	setp.eq.s32 	%p27, %r131, %r31;
	mov.u32 	%r47, %r31;
	@%p27 bra 	$L__BB1_25;
	bra.uni 	$L__BB1_23;
$L__BB1_25:
	setp.gt.s32 	%p28, %r31, %r47;
	@%p28 bra 	$L__BB1_26;
	bra.uni 	$L__BB1_32;
$L__BB1_26:
	not.b32 	%r106, %r47;
	add.s32 	%r107, %r76, %r106;
	and.b32  	%r42, %r107, 3;
	setp.eq.s32 	%p29, %r42, 0;
	mov.u32 	%r134, %r31;
	mov.u32 	%r135, %r76;
	@%p29 bra 	$L__BB1_30;
	ld.global.f32 	%f37, [%rd12];
	st.global.f32 	[%rd11], %f37;
	ld.global.u64 	%rd97, [%rd13];
	add.s64 	%rd98, %rd13, %rd14;
	st.global.u64 	[%rd98], %rd97;
	setp.eq.s32 	%p30, %r42, 1;
	mov.u32 	%r134, %r33;
	mov.u32 	%r135, %r31;
	@%p30 bra 	$L__BB1_30;
	add.s32 	%r43, %r76, -3;
	ld.global.f32 	%f38, [%rd15];
	st.global.f32 	[%rd12], %f38;
	ld.global.u64 	%rd99, [%rd16];
	st.global.u64 	[%rd13], %rd99;
	setp.eq.s32 	%p31, %r42, 2;
	mov.u32 	%r134, %r43;
	mov.u32 	%r135, %r33;
	@%p31 bra 	$L__BB1_30;
	add.s32 	%r134, %r76, -4;
	ld.global.f32 	%f39, [%rd17];
	st.global.f32 	[%rd15], %f39;
	ld.global.u64 	%rd100, [%rd18];
	st.global.u64 	[%rd16], %rd100;
	mov.u32 	%r135, %r43;
$L__BB1_30:
	sub.s32 	%r108, %r33, %r47;
	setp.lt.u32 	%p32, %r108, 3;
	@%p32 bra 	$L__BB1_32;
$L__BB1_31:
	add.s32 	%r109, %r135, -2;
	mul.lo.s32 	%r110, %r109, %r74;
	mul.wide.s32 	%rd101, %r110, 4;
	add.s64 	%rd102, %rd1, %rd101;
	ld.global.f32 	%f40, [%rd102];
	mul.lo.s32 	%r111, %r134, %r74;
	mul.wide.s32 	%rd103, %r111, 4;
	add.s64 	%rd104, %rd1, %rd103;
	st.global.f32 	[%rd104], %f40;
	mul.wide.s32 	%rd105, %r110, 8;
	add.s64 	%rd106, %rd2, %rd105;
	ld.global.u64 	%rd107, [%rd106];
	mul.wide.s32 	%rd108, %r111, 8;
	add.s64 	%rd109, %rd2, %rd108;
	st.global.u64 	[%rd109], %rd107;
	add.s32 	%r112, %r134, -2;
	mul.lo.s32 	%r113, %r112, %r74;
	mul.wide.s32 	%rd110, %r113, 4;
	add.s64 	%rd111, %rd1, %rd110;
	ld.global.f32 	%f41, [%rd111];
	add.s32 	%r114, %r113, %r74;
	mul.wide.s32 	%rd112, %r74, 4;
	add.s64 	%rd113, %rd111, %rd112;
	st.global.f32 	[%rd113], %f41;
	mul.wide.s32 	%rd114, %r113, 8;
	add.s64 	%rd115, %rd2, %rd114;
	ld.global.u64 	%rd116, [%rd115];
	add.s64 	%rd117, %rd115, %rd14;
	st.global.u64 	[%rd117], %rd116;
	add.s32 	%r135, %r134, -3;
	shl.b32 	%r115, %r74, 1;
	sub.s32 	%r116, %r114, %r115;
	mul.wide.s32 	%rd118, %r116, 4;
	add.s64 	%rd119, %rd1, %rd118;
	ld.global.f32 	%f42, [%rd119];
	st.global.f32 	[%rd111], %f42;
	mul.wide.s32 	%rd120, %r116, 8;
	add.s64 	%rd121, %rd2, %rd120;
	ld.global.u64 	%rd122, [%rd121];
	st.global.u64 	[%rd115], %rd122;
	add.s32 	%r134, %r134, -4;
	sub.s32 	%r117, %r116, %r74;
	mul.wide.s32 	%rd123, %r117, 4;
	add.s64 	%rd124, %rd1, %rd123;
	ld.global.f32 	%f43, [%rd124];
	st.global.f32 	[%rd119], %f43;
	mul.wide.s32 	%rd125, %r117, 8;
	add.s64 	%rd126, %rd2, %rd125;
	ld.global.u64 	%rd127, [%rd126];
	st.global.u64 	[%rd121], %rd127;
	setp.gt.s32 	%p33, %r134, %r47;
	@%p33 bra 	$L__BB1_31;
$L__BB1_32:
	mul.lo.s32 	%r118, %r47, %r74;
	mul.wide.s32 	%rd128, %r118, 4;
	add.s64 	%rd129, %rd1, %rd128;
	st.global.f32 	[%rd129], %f7;
	add.s32 	%r119, %r130, 1;
	cvt.u64.u32 	%rd130, %r119;
	mul.wide.s32 	%rd131, %r118, 8;
	add.s64 	%rd132, %rd2, %rd131;
	st.global.u64 	[%rd132], %rd130;
	ld.global.f32 	%f49, [%rd11];
$L__BB1_33:
	add.s32 	%r130, %r130, 1;
	setp.eq.s32 	%p34, %r130, %r75;
	@%p34 bra 	$L__BB1_50;
	bra.uni 	$L__BB1_21;
$L__BB1_34:
	sub.s32 	%r94, %r75, %r76;
	and.b32  	%r48, %r94, 3;
	setp.eq.s32 	%p16, %r48, 0;
	mul.wide.s32 	%rd79, %r32, 8;
	add.s64 	%rd19, %rd2, %rd79;
	mov.u32 	%r141, %r76;
	@%p16 bra 	$L__BB1_39;
	add.s32 	%r139, %r76, 1;
	mul.lo.s32 	%r138, %r76, %r74;
	neg.s32 	%r137, %r48;
	mov.u32 	%r141, %r76;
$L__BB1_36:
	.pragma "nounroll";
	cvt.s64.s32 	%rd20, %r139;
	mul.wide.s32 	%rd80, %r138, 4;
	add.s64 	%rd81, %rd1, %rd80;
	ld.global.f32 	%f11, [%rd81];
	setp.geu.f32 	%p17, %f11, %f49;
	@%p17 bra 	$L__BB1_38;
	st.global.f32 	[%rd11], %f11;
	st.global.u64 	[%rd19], %rd20;
	ld.global.f32 	%f49, [%rd11];
$L__BB1_38:
	cvt.u32.u64 	%r95, %rd20;
	add.s32 	%r141, %r141, 1;
	add.s32 	%r139, %r95, 1;
	add.s32 	%r138, %r138, %r74;
	add.s32 	%r137, %r137, 1;
	setp.ne.s32 	%p18, %r137, 0;
	@%p18 bra 	$L__BB1_36;
$L__BB1_39:
	sub.s32 	%r96, %r76, %r75;
	setp.gt.u32 	%p19, %r96, -4;
	@%p19 bra 	$L__BB1_50;
	sub.s32 	%r145, %r141, %r75;
	add.s32 	%r144, %r141, 4;
	add.s32 	%r143, %r141, 1;
	mul.lo.s32 	%r142, %r141, %r74;
	shl.b32 	%r65, %r74, 2;
	mul.wide.s32 	%rd23, %r74, 4;
$L__BB1_41:
	cvt.s64.s32 	%rd21, %r144;
	mul.wide.s32 	%rd82, %r142, 4;
	add.s64 	%rd22, %rd1, %rd82;
	ld.global.f32 	%f16, [%rd22];
	setp.geu.f32 	%p20, %f16, %f49;
	@%p20 bra 	$L__BB1_43;
	st.global.f32 	[%rd11], %f16;
	cvt.s64.s32 	%rd83, %r143;
	st.global.u64 	[%rd19], %rd83;
	ld.global.f32 	%f49, [%rd11];
$L__BB1_43:
	add.s64 	%rd24, %rd22, %rd23;
	ld.global.f32 	%f19, [%rd24];
	setp.geu.f32 	%p21, %f19, %f49;
	@%p21 bra 	$L__BB1_45;
	st.global.f32 	[%rd11], %f19;
	add.s32 	%r97, %r143, 1;
	cvt.s64.s32 	%rd84, %r97;
	st.global.u64 	[%rd19], %rd84;
	ld.global.f32 	%f49, [%rd11];
$L__BB1_45:
	add.s64 	%rd25, %rd24, %rd23;
	ld.global.f32 	%f22, [%rd25];
	setp.geu.f32 	%p22, %f22, %f49;
	@%p22 bra 	$L__BB1_47;
	st.global.f32 	[%rd11], %f22;
	add.s32 	%r98, %r143, 2;
	cvt.s64.s32 	%rd85, %r98;
	st.global.u64 	[%rd19], %rd85;
	ld.global.f32 	%f49, [%rd11];
$L__BB1_47:
	add.s64 	%rd86, %rd25, %rd23;
	ld.global.f32 	%f25, [%rd86];
	setp.geu.f32 	%p23, %f25, %f49;
	@%p23 bra 	$L__BB1_49;
	st.global.f32 	[%rd11], %f25;
	st.global.u64 	[%rd19], %rd21;
	ld.global.f32 	%f49, [%rd11];
$L__BB1_49:
	cvt.u32.u64 	%r99, %rd21;
	add.s32 	%r145, %r145, 4;
	add.s32 	%r144, %r99, 4;
	add.s32 	%r143, %r143, 4;
	add.s32 	%r142, %r142, %r65;
	setp.ne.s32 	%p24, %r145, 0;
	@%p24 bra 	$L__BB1_41;
$L__BB1_50:
	ret;

}
	// .globl	_Z14cuParallelSqrtPfii
.visible .entry _Z14cuParallelSqrtPfii(
	.param .u64 .ptr .align 1 _Z14cuParallelSqrtPfii_param_0,
	.param .u32 _Z14cuParallelSqrtPfii_param_1,
	.param .u32 _Z14cuParallelSqrtPfii_param_2
)
{
	.reg .pred 	%p<4>;
	.reg .b32 	%r<14>;
	.reg .b32 	%f<3>;
	.reg .b64 	%rd<5>;

	ld.param.u64 	%rd1, [_Z14cuParallelSqrtPfii_param_0];
	ld.param.u32 	%r3, [_Z14cuParallelSqrtPfii_param_1];
	ld.param.u32 	%r4, [_Z14cuParallelSqrtPfii_param_2];
	mov.u32 	%r6, %ctaid.x;
	mov.u32 	%r7, %ntid.x;
	mov.u32 	%r8, %tid.x;
	mad.lo.s32 	%r1, %r6, %r7, %r8;
	mov.u32 	%r9, %ctaid.y;
	mov.u32 	%r10, %ntid.y;
	mov.u32 	%r11, %tid.y;
	mad.lo.s32 	%r12, %r9, %r10, %r11;
	setp.ge.u32 	%p1, %r1, %r3;
	setp.ge.u32 	%p2, %r12, %r4;
	or.pred  	%p3, %p1, %p2;
	@%p3 bra 	$L__BB2_2;
	cvta.to.global.u64 	%rd2, %rd1;
	mad.lo.s32 	%r13, %r3, %r12, %r1;
	mul.wide.u32 	%rd3, %r13, 4;
	add.s64 	%rd4, %rd2, %rd3;
	ld.global.f32 	%f1, [%rd4];
	sqrt.rn.f32 	%f2, %f1;
	st.global.f32 	[%rd4], %f2;
$L__BB2_2:
	ret;

}


// ===== COMPILED SASS (sm_100) =====

	.target	sm_100

	.elftype	@"ET_EXEC"


//--------------------- .note.nv.tkinfo           --------------------------
	.section	.note.nv.tkinfo,"",@"SHT_NOTE"
	.sectionflags	@"SHF_NOTE_NV_TKINFO"
	.tkinfo
        /*0018*/ 	.word	0x00000002
        /*0030*/ 	.string	""
        /*0030*/ 	.string	"ptxas"
        /*0030*/ 	.string	"Cuda compilation tools, release 13.0, V13.0.88"
        /*0030*/ 	.string	"Build cuda_13.0.r13.0/compiler.36424714_0"
        /*0030*/ 	.string	"-arch sm_100 -m 64 "



//--------------------- .note.nv.cuinfo           --------------------------
	.section	.note.nv.cuinfo,"",@"SHT_NOTE"
	.sectionflags	@"SHF_NOTE_NV_CUINFO"
        /*0018*/ 	.short	0x0002
        /*001a*/ 	.short	0x0064
        /*001c*/ 	.short	0x0082
	.zero		2


//--------------------- .nv.info                  --------------------------
	.section	.nv.info,"",@"SHT_CUDA_INFO"
	.align	4


	//----- nvinfo : EIATTR_REGCOUNT
	.align		4
        /*0000*/ 	.byte	0x04, 0x2f
        /*0002*/ 	.short	(.L_1 - .L_0)
	.align		4
.L_0:
        /*0004*/ 	.word	index@(_Z23cuComputeDistanceGlobalPKfiS0_iiPf)
        /*0008*/ 	.word	0x0000001e


	//----- nvinfo : EIATTR_FRAME_SIZE
	.align		4
.L_1:
        /*000c*/ 	.byte	0x04, 0x11
        /*000e*/ 	.short	(.L_3 - .L_2)
	.align		4
.L_2:
        /*0010*/ 	.word	index@(_Z23cuComputeDistanceGlobalPKfiS0_iiPf)
        /*0014*/ 	.word	0x00000000


	//----- nvinfo : EIATTR_REGCOUNT
	.align		4
.L_3:
        /*0018*/ 	.byte	0x04, 0x2f
        /*001a*/ 	.short	(.L_5 - .L_4)
	.align		4
.L_4:
        /*001c*/ 	.word	index@(_Z15cuInsertionSortPfPliii)
        /*0020*/ 	.word	0x00000020


	//----- nvinfo : EIATTR_FRAME_SIZE
	.align		4
.L_5:
        /*0024*/ 	.byte	0x04, 0x11
        /*0026*/ 	.short	(.L_7 - .L_6)
	.align		4
.L_6:
        /*0028*/ 	.word	index@(_Z15cuInsertionSortPfPliii)
        /*002c*/ 	.word	0x00000000


	//----- nvinfo : EIATTR_REGCOUNT
	.align		4
.L_7:
        /*0030*/ 	.byte	0x04, 0x2f
        /*0032*/ 	.short	(.L_9 - .L_8)
	.align		4
.L_8:
        /*0034*/ 	.word	index@(_Z14cuParallelSqrtPfii)
        /*0038*/ 	.word	0x0000000c


	//----- nvinfo : EIATTR_FRAME_SIZE
	.align		4
.L_9:
        /*003c*/ 	.byte	0x04, 0x11
        /*003e*/ 	.short	(.L_11 - .L_10)
	.align		4
.L_10:
        /*0040*/ 	.word	index@($__internal_0_$__cuda_sm20_sqrt_rn_f32_slowpath)
        /*0044*/ 	.word	0x00000000


	//----- nvinfo : EIATTR_FRAME_SIZE
	.align		4
.L_11:
        /*0048*/ 	.byte	0x04, 0x11
        /*004a*/ 	.short	(.L_13 - .L_12)
	.align		4
.L_12:
        /*004c*/ 	.word	index@(_Z14cuParallelSqrtPfii)
        /*0050*/ 	.word	0x00000000


	//----- nvinfo : EIATTR_MIN_STACK_SIZE
	.align		4
.L_13:
        /*0054*/ 	.byte	0x04, 0x12
        /*0056*/ 	.short	(.L_15 - .L_14)
	.align		4
.L_14:
        /*0058*/ 	.word	index@(_Z14cuParallelSqrtPfii)
        /*005c*/ 	.word	0x00000000


	//----- nvinfo : EIATTR_MIN_STACK_SIZE
	.align		4
.L_15:
        /*0060*/ 	.byte	0x04, 0x12
        /*0062*/ 	.short	(.L_17 - .L_16)
	.align		4
.L_16:
        /*0064*/ 	.word	index@(_Z15cuInsertionSortPfPliii)
        /*0068*/ 	.word	0x00000000


	//----- nvinfo : EIATTR_MIN_STACK_SIZE
	.align		4
.L_17:
        /*006c*/ 	.byte	0x04, 0x12
        /*006e*/ 	.short	(.L_19 - .L_18)
	.align		4
.L_18:
        /*0070*/ 	.word	index@(_Z23cuComputeDistanceGlobalPKfiS0_iiPf)
        /*0074*/ 	.word	0x00000000
.L_19:


//--------------------- .nv.compat                --------------------------
	.section	.nv.compat,"",@"SHT_CUDA_COMPAT_INFO"
	.align	4
        /*0000*/ 	.byte	0x02, 0x09, 0x00, 0x00, 0x02, 0x02, 0x01, 0x00, 0x02, 0x05, 0x05, 0x00, 0x03, 0x07, 0x01, 0x01
        /*0010*/ 	.byte	0x02, 0x03, 0x00, 0x00, 0x02, 0x06, 0x01, 0x00, 0x04, 0x0b, 0x08, 0x00, 0x01, 0x00, 0x00, 0x00
        /*0020*/ 	.byte	0x00, 0x00, 0x00, 0x00


//--------------------- .nv.info._Z14cuParallelSqrtPfii --------------------------
	.section	.nv.info._Z14cuParallelSqrtPfii,"",@"SHT_CUDA_INFO"
	.sectionflags	@""
	.align	4


	//----- nvinfo : EIATTR_CUDA_API_VERSION
	.align		4
        /*0000*/ 	.byte	0x04, 0x37
        /*0002*/ 	.short	(.L_21 - .L_20)
.L_20:
        /*0004*/ 	.word	0x00000082


	//----- nvinfo : EIATTR_KPARAM_INFO
	.align		4
.L_21:
        /*0008*/ 	.byte	0x04, 0x17
        /*000a*/ 	.short	(.L_23 - .L_22)
.L_22:
        /*000c*/ 	.word	0x00000000
        /*0010*/ 	.short	0x0002
        /*0012*/ 	.short	0x000c
        /*0014*/ 	.byte	0x00, 0xf0, 0x11, 0x00


	//----- nvinfo : EIATTR_KPARAM_INFO
	.align		4
.L_23:
        /*0018*/ 	.byte	0x04, 0x17
        /*001a*/ 	.short	(.L_25 - .L_24)
.L_24:
        /*001c*/ 	.word	0x00000000
        /*0020*/ 	.short	0x0001
        /*0022*/ 	.short	0x0008
        /*0024*/ 	.byte	0x00, 0xf0, 0x11, 0x00


	//----- nvinfo : EIATTR_KPARAM_INFO
	.align		4
.L_25:
        /*0028*/ 	.byte	0x04, 0x17
        /*002a*/ 	.short	(.L_27 - .L_26)
.L_26:
        /*002c*/ 	.word	0x00000000
        /*0030*/ 	.short	0x0000
        /*0032*/ 	.short	0x0000
        /*0034*/ 	.byte	0x00, 0xf5, 0x21, 0x00


	//----- nvinfo : EIATTR_SPARSE_MMA_MASK
	.align		4
.L_27:
        /*0038*/ 	.byte	0x03, 0x50
        /*003a*/ 	.short	0x0000


	//----- nvinfo : EIATTR_MAXREG_COUNT
	.align		4
        /*003c*/ 	.byte	0x03, 0x1b
        /*003e*/ 	.short	0x00ff


	//----- nvinfo : EIATTR_MERCURY_ISA_VERSION
	.align		4
        /*0040*/ 	.byte	0x03, 0x5f
        /*0042*/ 	.short	0x0101


	//----- nvinfo : EIATTR_VRC_CTA_INIT_COUNT
	.align		4
        /*0044*/ 	.byte	0x02, 0x4a
	.zero		1
	.zero		1


	//----- nvinfo : EIATTR_EXIT_INSTR_OFFSETS
	.align		4
        /*0048*/ 	.byte	0x04, 0x1c
        /*004a*/ 	.short	(.L_29 - .L_28)


	//   ....[0]....
.L_28:
        /*004c*/ 	.word	0x000000c0


	//   ....[1]....
        /*0050*/ 	.word	0x00000210


	//----- nvinfo : EIATTR_CRS_STACK_SIZE
	.align		4
.L_29:
        /*0054*/ 	.byte	0x04, 0x1e
        /*0056*/ 	.short	(.L_31 - .L_30)
.L_30:
        /*0058*/ 	.word	0x00000000


	//----- nvinfo : EIATTR_CBANK_PARAM_SIZE
	.align		4
.L_31:
        /*005c*/ 	.byte	0x03, 0x19
        /*005e*/ 	.short	0x0010


	//----- nvinfo : EIATTR_PARAM_CBANK
	.align		4
        /*0060*/ 	.byte	0x04, 0x0a
        /*0062*/ 	.short	(.L_33 - .L_32)
	.align		4
.L_32:
        /*0064*/ 	.word	index@(.nv.constant0._Z14cuParallelSqrtPfii)
        /*0068*/ 	.short	0x0380
        /*006a*/ 	.short	0x0010


	//----- nvinfo : EIATTR_SW_WAR
	.align		4
.L_33:
        /*006c*/ 	.byte	0x04, 0x36
        /*006e*/ 	.short	(.L_35 - .L_34)
.L_34:
        /*0070*/ 	.word	0x00000008
.L_35:


//--------------------- .nv.info._Z15cuInsertionSortPfPliii --------------------------
	.section	.nv.info._Z15cuInsertionSortPfPliii,"",@"SHT_CUDA_INFO"
	.sectionflags	@""
	.align	4


	//----- nvinfo : EIATTR_CUDA_API_VERSION
	.align		4
        /*0000*/ 	.byte	0x04, 0x37
        /*0002*/ 	.short	(.L_37 - .L_36)
.L_36:
        /*0004*/ 	.word	0x00000082


	//----- nvinfo : EIATTR_KPARAM_INFO
	.align		4
.L_37:
        /*0008*/ 	.byte	0x04, 0x17
        /*000a*/ 	.short	(.L_39 - .L_38)
.L_38:
        /*000c*/ 	.word	0x00000000
        /*0010*/ 	.short	0x0004
        /*0012*/ 	.short	0x0018
        /*0014*/ 	.byte	0x00, 0xf0, 0x11, 0x00


	//----- nvinfo : EIATTR_KPARAM_INFO
	.align		4
.L_39:
        /*0018*/ 	.byte	0x04, 0x17
        /*001a*/ 	.short	(.L_41 - .L_40)
.L_40:
        /*001c*/ 	.word	0x00000000
        /*0020*/ 	.short	0x0003
        /*0022*/ 	.short	0x0014
        /*0024*/ 	.byte	0x00, 0xf0, 0x11, 0x00


	//----- nvinfo : EIATTR_KPARAM_INFO
	.align		4
.L_41:
        /*0028*/ 	.byte	0x04, 0x17
        /*002a*/ 	.short	(.L_43 - .L_42)
.L_42:
        /*002c*/ 	.word	0x00000000
        /*0030*/ 	.short	0x0002
        /*0032*/ 	.short	0x0010
        /*0034*/ 	.byte	0x00, 0xf0, 0x11, 0x00


	//----- nvinfo : EIATTR_KPARAM_INFO
	.align		4
.L_43:
        /*0038*/ 	.byte	0x04, 0x17
        /*003a*/ 	.short	(.L_45 - .L_44)
.L_44:
        /*003c*/ 	.word	0x00000000
        /*0040*/ 	.short	0x0001
        /*0042*/ 	.short	0x0008
        /*0044*/ 	.byte	0x00, 0xf5, 0x21, 0x00


	//----- nvinfo : EIATTR_KPARAM_INFO
	.align		4
.L_45:
        /*0048*/ 	.byte	0x04, 0x17
        /*004a*/ 	.short	(.L_47 - .L_46)
.L_46:
        /*004c*/ 	.word	0x00000000
        /*0050*/ 	.short	0x0000
        /*0052*/ 	.short	0x0000
        /*0054*/ 	.byte	0x00, 0xf5, 0x21, 0x00


	//----- nvinfo : EIATTR_SPARSE_MMA_MASK
	.align		4
.L_47:
        /*0058*/ 	.byte	0x03, 0x50
        /*005a*/ 	.short	0x0000


	//----- nvinfo : EIATTR_MAXREG_COUNT
	.align		4
        /*005c*/ 	.byte	0x03, 0x1b
        /*005e*/ 	.short	0x00ff


	//----- nvinfo : EIATTR_MERCURY_ISA_VERSION
	.align		4
        /*0060*/ 	.byte	0x03, 0x5f
        /*0062*/ 	.short	0x0101


	//----- nvinfo : EIATTR_VRC_CTA_INIT_COUNT
	.align		4
        /*0064*/ 	.byte	0x02, 0x4a
	.zero		1
	.zero		1


	//----- nvinfo : EIATTR_EXIT_INSTR_OFFSETS
	.align		4
        /*0068*/ 	.byte	0x04, 0x1c
        /*006a*/ 	.short	(.L_49 - .L_48)


	//   ....[0]....
.L_48:
        /*006c*/ 	.word	0x00000080


	//   ....[1]....
        /*0070*/ 	.word	0x00000990


	//   ....[2]....
        /*0074*/ 	.word	0x00001250


	//   ....[3]....
        /*0078*/ 	.word	0x00001450


	//   ....[4]....
        /*007c*/ 	.word	0x00002290


	//   ....[5]....
        /*0080*/ 	.word	0x000024f0


	//----- nvinfo : EIATTR_CRS_STACK_SIZE
	.align		4
.L_49:
        /*0084*/ 	.byte	0x04, 0x1e
        /*0086*/ 	.short	(.L_51 - .L_50)
.L_50:
        /*0088*/ 	.word	0x00000000


	//----- nvinfo : EIATTR_CBANK_PARAM_SIZE
	.align		4
.L_51:
        /*008c*/ 	.byte	0x03, 0x19
        /*008e*/ 	.short	0x001c


	//----- nvinfo : EIATTR_PARAM_CBANK
	.align		4
        /*0090*/ 	.byte	0x04, 0x0a
        /*0092*/ 	.short	(.L_53 - .L_52)
	.align		4
.L_52:
        /*0094*/ 	.word	index@(.nv.constant0._Z15cuInsertionSortPfPliii)
        /*0098*/ 	.short	0x0380
        /*009a*/ 	.short	0x001c


	//----- nvinfo : EIATTR_SW_WAR
	.align		4
.L_53:
        /*009c*/ 	.byte	0x04, 0x36
        /*009e*/ 	.short	(.L_55 - .L_54)
.L_54:
        /*00a0*/ 	.word	0x00000008
.L_55:


//--------------------- .nv.info._Z23cuComputeDistanceGlobalPKfiS0_iiPf --------------------------
	.section	.nv.info._Z23cuComputeDistanceGlobalPKfiS0_iiPf,"",@"SHT_CUDA_INFO"
	.sectionflags	@""
	.align	4


	//----- nvinfo : EIATTR_CUDA_API_VERSION
	.align		4
        /*0000*/ 	.byte	0x04, 0x37
        /*0002*/ 	.short	(.L_57 - .L_56)
.L_56:
        /*0004*/ 	.word	0x00000082


	//----- nvinfo : EIATTR_KPARAM_INFO
	.align		4
.L_57:
        /*0008*/ 	.byte	0x04, 0x17
        /*000a*/ 	.short	(.L_59 - .L_58)
.L_58:
        /*000c*/ 	.word	0x00000000
        /*0010*/ 	.short	0x0005
        /*0012*/ 	.short	0x0020
        /*0014*/ 	.byte	0x00, 0xf5, 0x21, 0x00


	//----- nvinfo : EIATTR_KPARAM_INFO
	.align		4
.L_59:
        /*0018*/ 	.byte	0x04, 0x17
        /*001a*/ 	.short	(.L_61 - .L_60)
.L_60:
        /*001c*/ 	.word	0x00000000
        /*0020*/ 	.short	0x0004
        /*0022*/ 	.short	0x001c
        /*0024*/ 	.byte	0x00, 0xf0, 0x11, 0x00


	//----- nvinfo : EIATTR_KPARAM_INFO
	.align		4
.L_61:
        /*0028*/ 	.byte	0x04, 0x17
        /*002a*/ 	.short	(.L_63 - .L_62)
.L_62:
        /*002c*/ 	.word	0x00000000
        /*0030*/ 	.short	0x0003
        /*0032*/ 	.short	0x0018
        /*0034*/ 	.byte	0x00, 0xf0, 0x11, 0x00


	//----- nvinfo : EIATTR_KPARAM_INFO
	.align		4
.L_63:
        /*0038*/ 	.byte	0x04, 0x17
        /*003a*/ 	.short	(.L_65 - .L_64)
.L_64:
        /*003c*/ 	.word	0x00000000
        /*0040*/ 	.short	0x0002
        /*0042*/ 	.short	0x0010
        /*0044*/ 	.byte	0x00, 0xf5, 0x21, 0x00


	//----- nvinfo : EIATTR_KPARAM_INFO
	.align		4
.L_65:
        /*0048*/ 	.byte	0x04, 0x17
        /*004a*/ 	.short	(.L_67 - .L_66)
.L_66:
        /*004c*/ 	.word	0x00000000
        /*0050*/ 	.short	0x0001
        /*0052*/ 	.short	0x0008
        /*0054*/ 	.byte	0x00, 0xf0, 0x11, 0x00


	//----- nvinfo : EIATTR_KPARAM_INFO
	.align		4
.L_67:
        /*0058*/ 	.byte	0x04, 0x17
        /*005a*/ 	.short	(.L_69 - .L_68)
.L_68:
        /*005c*/ 	.word	0x00000000
        /*0060*/ 	.short	0x0000
        /*0062*/ 	.short	0x0000
        /*0064*/ 	.byte	0x00, 0xf5, 0x21, 0x00


	//----- nvinfo : EIATTR_SPARSE_MMA_MASK
	.align		4
.L_69:
        /*0068*/ 	.byte	0x03, 0x50
        /*006a*/ 	.short	0x0000


	//----- nvinfo : EIATTR_MAXREG_COUNT
	.align		4
        /*006c*/ 	.byte	0x03, 0x1b
        /*006e*/ 	.short	0x00ff


	//----- nvinfo : EIATTR_NUM_BARRIERS
	.align		4
        /*0070*/ 	.byte	0x02, 0x4c
        /*0072*/ 	.byte	0x01
	.zero		1


	//----- nvinfo : EIATTR_MERCURY_ISA_VERSION
	.align		4
        /*0074*/ 	.byte	0x03, 0x5f
        /*0076*/ 	.short	0x0101


	//----- nvinfo : EIATTR_VRC_CTA_INIT_COUNT
	.align		4
        /*0078*/ 	.byte	0x02, 0x4a
	.zero		1
	.zero		1


	//----- nvinfo : EIATTR_EXIT_INSTR_OFFSETS
	.align		4
        /*007c*/ 	.byte	0x04, 0x1c
        /*007e*/ 	.short	(.L_71 - .L_70)


	//   ....[0]....
.L_70:
        /*0080*/ 	.word	0x00000ac0


	//   ....[1]....
        /*0084*/ 	.word	0x00000b70


	//----- nvinfo : EIATTR_CRS_STACK_SIZE
	.align		4
.L_71:
        /*0088*/ 	.byte	0x04, 0x1e
        /*008a*/ 	.short	(.L_73 - .L_72)
.L_72:
        /*008c*/ 	.word	0x00000000


	//----- nvinfo : EIATTR_CBANK_PARAM_SIZE
	.align		4
.L_73:
        /*0090*/ 	.byte	0x03, 0x19
        /*0092*/ 	.short	0x0028


	//----- nvinfo : EIATTR_PARAM_CBANK
	.align		4
        /*0094*/ 	.byte	0x04, 0x0a
        /*0096*/ 	.short	(.L_75 - .L_74)
	.align		4
.L_74:
        /*0098*/ 	.word	index@(.nv.constant0._Z23cuComputeDistanceGlobalPKfiS0_iiPf)
        /*009c*/ 	.short	0x0380
        /*009e*/ 	.short	0x0028


	//----- nvinfo : EIATTR_SW_WAR
	.align		4
.L_75:
        /*00a0*/ 	.byte	0x04, 0x36
        /*00a2*/ 	.short	(.L_77 - .L_76)
.L_76:
        /*00a4*/ 	.word	0x00000008
.L_77:


//--------------------- .nv.callgraph             --------------------------
	.section	.nv.callgraph,"",@"SHT_CUDA_CALLGRAPH"
	.align	4
	.sectionentsize	8
	.align		4
        /*0000*/ 	.word	0x00000000
	.align		4
        /*0004*/ 	.word	0xffffffff
	.align		4
        /*0008*/ 	.word	0x00000000
	.align		4
        /*000c*/ 	.word	0xfffffffe
	.align		4
        /*0010*/ 	.word	0x00000000
	.align		4
        /*0014*/ 	.word	0xfffffffd
	.align		4
        /*0018*/ 	.word	0x00000000
	.align		4
        /*001c*/ 	.word	0xfffffffc


//--------------------- .text._Z14cuParallelSqrtPfii --------------------------
	.section	.text._Z14cuParallelSqrtPfii,"ax",@progbits
	.align	128
        .global         _Z14cuParallelSqrtPfii
        .type           _Z14cuParallelSqrtPfii,@function
        .size           _Z14cuParallelSqrtPfii,(.L_x_46 - _Z14cuParallelSqrtPfii)
        .other          _Z14cuParallelSqrtPfii,@"STO_CUDA_ENTRY STV_DEFAULT"
_Z14cuParallelSqrtPfii:
.text._Z14cuParallelSqrtPfii:
[----:B------:R-:W-:Y:S01]  /*0000*/  LDC R1, c[0x0][0x37c] ;  /* 0x0000df00ff017b82 */ /* 0x000fe20000000800 */
[----:B------:R-:W0:Y:S07]  /*0010*/  S2R R2, SR_TID.Y ;  /* 0x0000000000027919 */ /* 0x000e2e0000002200 */
[----:B------:R-:W1:Y:S01]  /*0020*/  LDC R0, c[0x0][0x360] ;  /* 0x0000d800ff007b82 */ /* 0x000e620000000800 */
[----:B------:R-:W2:Y:S01]  /*0030*/  LDCU.64 UR6, c[0x0][0x388] ;  /* 0x00007100ff0677ac */ /* 0x000ea20008000a00 */
[----:B------:R-:W1:Y:S06]  /*0040*/  S2R R3, SR_TID.X ;  /* 0x0000000000037919 */ /* 0x000e6c0000002100 */
[----:B------:R-:W0:Y:S08]  /*0050*/  S2UR UR5, SR_CTAID.Y ;  /* 0x00000000000579c3 */ /* 0x000e300000002600 */
[----:B------:R-:W0:Y:S08]  /*0060*/  LDC R5, c[0x0][0x364] ;  /* 0x0000d900ff057b82 */ /* 0x000e300000000800 */
[----:B------:R-:W1:Y:S01]  /*0070*/  S2UR UR4, SR_CTAID.X ;  /* 0x00000000000479c3 */ /* 0x000e620000002500 */
[----:B0-----:R-:W-:-:S05]  /*0080*/  IMAD R5, R5, UR5, R2 ;  /* 0x0000000505057c24 */ /* 0x001fca000f8e0202 */
[----:B--2---:R-:W-:Y:S01]  /*0090*/  ISETP.GE.U32.AND P0, PT, R5, UR7, PT ;  /* 0x0000000705007c0c */ /* 0x004fe2000bf06070 */
[----:B-1----:R-:W-:-:S05]  /*00a0*/  IMAD R0, R0, UR4, R3 ;  /* 0x0000000400007c24 */ /* 0x002fca000f8e0203 */
[----:B------:R-:W-:-:S13]  /*00b0*/  ISETP.GE.U32.OR P0, PT, R0, UR6, P0 ;  /* 0x0000000600007c0c */ /* 0x000fda0008706470 */
[----:B------:R-:W-:Y:S05]  /*00c0*/  @P0 EXIT ;  /* 0x000000000000094d */ /* 0x000fea0003800000 */
[----:B------:R-:W0:Y:S01]  /*00d0*/  LDC.64 R2, c[0x0][0x380] ;  /* 0x0000e000ff027b82 */ /* 0x000e220000000a00 */
[----:B------:R-:W1:Y:S01]  /*00e0*/  LDCU.64 UR4, c[0x0][0x358] ;  /* 0x00006b00ff0477ac */ /* 0x000e620008000a00 */
[----:B------:R-:W-:-:S04]  /*00f0*/  IMAD R5, R5, UR6, R0 ;  /* 0x0000000605057c24 */ /* 0x000fc8000f8e0200 */
[----:B0-----:R-:W-:-:S05]  /*0100*/  IMAD.WIDE.U32 R2, R5, 0x4, R2 ;  /* 0x0000000405027825 */ /* 0x001fca00078e0002 */
[----:B-1----:R-:W2:Y:S01]  /*0110*/  LDG.E R0, desc[UR4][R2.64] ;  /* 0x0000000402007981 */ /* 0x002ea2000c1e1900 */
[----:B------:R-:W-:Y:S01]  /*0120*/  BSSY.RECONVERGENT B0, `(.L_x_0) ;  /* 0x000000d000007945 */ /* 0x000fe20003800200 */
[----:B--2---:R-:W-:Y:S01]  /*0130*/  IADD3 R4, PT, PT, R0, -0xd000000, RZ ;  /* 0xf300000000047810 */ /* 0x004fe20007ffe0ff */
[----:B------:R0:W1:Y:S03]  /*0140*/  MUFU.RSQ R5, R0 ;  /* 0x0000000000057308 */ /* 0x0000660000001400 */
[----:B------:R-:W-:-:S13]  /*0150*/  ISETP.GT.U32.AND P0, PT, R4, 0x727fffff, PT ;  /* 0x727fffff0400780c */ /* 0x000fda0003f04070 */
[----:B0-----:R-:W-:Y:S05]  /*0160*/  @!P0 BRA `(.L_x_1) ;  /* 0x0000000000108947 */ /* 0x001fea0003800000 */
[----:B------:R-:W-:-:S07]  /*0170*/  MOV R9, 0x190 ;  /* 0x0000019000097802 */ /* 0x000fce0000000f00 */
[----:B-1----:R-:W-:Y:S05]  /*0180*/  CALL.REL.NOINC `($__internal_0_$__cuda_sm20_sqrt_rn_f32_slowpath) ;  /* 0x0000000000247944 */ /* 0x002fea0003c00000 */
[----:B------:R-:W-:Y:S01]  /*0190*/  MOV R5, R0 ;  /* 0x0000000000057202 */ /* 0x000fe20000000f00 */
[----:B------:R-:W-:Y:S06]  /*01a0*/  BRA `(.L_x_2) ;  /* 0x0000000000107947 */ /* 0x000fec0003800000 */
.L_x_1:
[----:B-1----:R-:W-:Y:S01]  /*01b0*/  FMUL.FTZ R7, R0, R5 ;  /* 0x0000000500077220 */ /* 0x002fe20000410000 */
[----:B------:R-:W-:-:S03]  /*01c0*/  FMUL.FTZ R5, R5, 0.5 ;  /* 0x3f00000005057820 */ /* 0x000fc60000410000 */
[----:B------:R-:W-:-:S04]  /*01d0*/  FFMA R0, -R7, R7, R0 ;  /* 0x0000000707007223 */ /* 0x000fc80000000100 */
[----:B------:R-:W-:-:S07]  /*01e0*/  FFMA R5, R0, R5, R7 ;  /* 0x0000000500057223 */ /* 0x000fce0000000007 */
.L_x_2:
[----:B------:R-:W-:Y:S05]  /*01f0*/  BSYNC.RECONVERGENT B0 ;  /* 0x0000000000007941 */ /* 0x000fea0003800200 */
.L_x_0:
[----:B------:R-:W-:Y:S01]  /*0200*/  STG.E desc[UR4][R2.64], R5 ;  /* 0x0000000502007986 */ /* 0x000fe2000c101904 */
[----:B------:R-:W-:Y:S05]  /*0210*/  EXIT ;  /* 0x000000000000794d */ /* 0x000fea0003800000 */
        .weak           $__internal_0_$__cuda_sm20_sqrt_rn_f32_slowpath
        .type           $__internal_0_$__cuda_sm20_sqrt_rn_f32_slowpath,@function
        .size           $__internal_0_$__cuda_sm20_sqrt_rn_f32_slowpath,(.L_x_46 - $__internal_0_$__cuda_sm20_sqrt_rn_f32_slowpath)
$__internal_0_$__cuda_sm20_sqrt_rn_f32_slowpath:
[----:B------:R-:W-:-:S13]  /*0220*/  LOP3.LUT P0, RZ, R0, 0x7fffffff, RZ, 0xc0, !PT ;  /* 0x7fffffff00ff7812 */ /* 0x000fda000780c0ff */
[----:B------:R-:W-:Y:S01]  /*0230*/  @!P0 MOV R4, R0 ;  /* 0x0000000000048202 */ /* 0x000fe20000000f00 */
[----:B------:R-:W-:Y:S06]  /*0240*/  @!P0 BRA `(.L_x_3) ;  /* 0x0000000000408947 */ /* 0x000fec0003800000 */
[----:B------:R-:W-:-:S13]  /*0250*/  FSETP.GEU.FTZ.AND P0, PT, R0, RZ, PT ;  /* 0x000000ff0000720b */ /* 0x000fda0003f1e000 */
[----:B------:R-:W-:Y:S01]  /*0260*/  @!P0 MOV R4, 0x7fffffff ;  /* 0x7fffffff00048802 */ /* 0x000fe20000000f00 */
[----:B------:R-:W-:Y:S06]  /*0270*/  @!P0 BRA `(.L_x_3) ;  /* 0x0000000000348947 */ /* 0x000fec0003800000 */
[----:B------:R-:W-:-:S13]  /*0280*/  FSETP.GTU.FTZ.AND P0, PT, |R0|, +INF , PT ;  /* 0x7f8000000000780b */ /* 0x000fda0003f1c200 */
[----:B------:R-:W-:Y:S01]  /*0290*/  @P0 FADD.FTZ R4, R0, 1 ;  /* 0x3f80000000040421 */ /* 0x000fe20000010000 */
[----:B------:R-:W-:Y:S06]  /*02a0*/  @P0 BRA `(.L_x_3) ;  /* 0x0000000000280947 */ /* 0x000fec0003800000 */
[----:B------:R-:W-:-:S13]  /*02b0*/  FSETP.NEU.FTZ.AND P0, PT, |R0|, +INF , PT ;  /* 0x7f8000000000780b */ /* 0x000fda0003f1d200 */
[----:B------:R-:W-:-:S04]  /*02c0*/  @P0 FFMA R5, R0, 1.84467440737095516160e+19, RZ ;  /* 0x5f80000000050823 */ /* 0x000fc800000000ff */
[----:B------:R-:W0:Y:S02]  /*02d0*/  @P0 MUFU.RSQ R4, R5 ;  /* 0x0000000500040308 */ /* 0x000e240000001400 */
[----:B0-----:R-:W-:Y:S01]  /*02e0*/  @P0 FMUL.FTZ R6, R5, R4 ;  /* 0x0000000405060220 */ /* 0x001fe20000410000 */
[----:B------:R-:W-:Y:S01]  /*02f0*/  @P0 FMUL.FTZ R8, R4, 0.5 ;  /* 0x3f00000004080820 */ /* 0x000fe20000410000 */
[----:B------:R-:W-:Y:S02]  /*0300*/  @!P0 MOV R4, R0 ;  /* 0x0000000000048202 */ /* 0x000fe40000000f00 */
[----:B------:R-:W-:-:S04]  /*0310*/  @P0 FADD.FTZ R7, -R6, -RZ ;  /* 0x800000ff06070221 */ /* 0x000fc80000010100 */
[----:B------:R-:W-:-:S04]  /*0320*/  @P0 FFMA R7, R6, R7, R5 ;  /* 0x0000000706070223 */ /* 0x000fc80000000005 */
[----:B------:R-:W-:-:S04]  /*0330*/  @P0 FFMA R7, R7, R8, R6 ;  /* 0x0000000807070223 */ /* 0x000fc80000000006 */
[----:B------:R-:W-:-:S07]  /*0340*/  @P0 FMUL.FTZ R4, R7, 2.3283064365386962891e-10 ;  /* 0x2f80000007040820 */ /* 0x000fce0000410000 */
.L_x_3:
[----:B------:R-:W-:Y:S01]  /*0350*/  HFMA2 R5, -RZ, RZ, 0, 0 ;  /* 0x00000000ff057431 */ /* 0x000fe200000001ff */
[----:B------:R-:W-:Y:S02]  /*0360*/  MOV R0, R4 ;  /* 0x0000000400007202 */ /* 0x000fe40000000f00 */
[----:B------:R-:W-:-:S04]  /*0370*/  MOV R4, R9 ;  /* 0x0000000900047202 */ /* 0x000fc80000000f00 */
[----:B------:R-:W-:Y:S05]  /*0380*/  RET.REL.NODEC R4 `(_Z14cuParallelSqrtPfii) ;  /* 0xfffffffc041c7950 */ /* 0x000fea0003c3ffff */
.L_x_4:
[----:B------:R-:W-:-:S00]  /*0390*/  BRA `(.L_x_4) ;  /* 0xfffffffc00fc7947 */ /* 0x000fc0000383ffff */
[----:B------:R-:W-:-:S00]  /*03a0*/  NOP ;  /* 0x0000000000007918 */ /* 0x000fc00000000000 */
        /* <DEDUP_REMOVED lines=13> */
.L_x_46:


//--------------------- .text._Z15cuInsertionSortPfPliii --------------------------
	.section	.text._Z15cuInsertionSortPfPliii,"ax",@progbits
	.align	128
        .global         _Z15cuInsertionSortPfPliii
        .type           _Z15cuInsertionSortPfPliii,@function
        .size           _Z15cuInsertionSortPfPliii,(.L_x_48 - _Z15cuInsertionSortPfPliii)
        .other          _Z15cuInsertionSortPfPliii,@"STO_CUDA_ENTRY STV_DEFAULT"
_Z15cuInsertionSortPfPliii:
.text._Z15cuInsertionSortPfPliii:
[----:B------:R-:W-:Y:S01]  /*0000*/  LDC R1, c[0x0][0x37c] ;  /* 0x0000df00ff017b82 */ /* 0x000fe20000000800 */
[----:B------:R-:W0:Y:S07]  /*0010*/  S2R R0, SR_TID.X ;  /* 0x0000000000007919 */ /* 0x000e2e0000002100 */
[----:B------:R-:W0:Y:S01]  /*0020*/  S2UR UR4, SR_CTAID.X ;  /* 0x00000000000479c3 */ /* 0x000e220000002500 */
[----:B------:R-:W1:Y:S07]  /*0030*/  LDCU UR5, c[0x0][0x390] ;  /* 0x00007200ff0577ac */ /* 0x000e6e0008000800 */
[----:B------:R-:W0:Y:S02]  /*0040*/  LDC R3, c[0x0][0x360] ;  /* 0x0000d800ff037b82 */ /* 0x000e240000000800 */
[----:B0-----:R-:W-:-:S02]  /*0050*/  IMAD R3, R3, UR4, R0 ;  /* 0x0000000403037c24 */ /* 0x001fc4000f8e0200 */
[----:B-1----:R-:W-:-:S05]  /*0060*/  IMAD.U32 R0, RZ, RZ, UR5 ;  /* 0x00000005ff007e24 */ /* 0x002fca000f8e00ff */
[----:B------:R-:W-:-:S13]  /*0070*/  ISETP.GE.U32.AND P0, PT, R3, R0, PT ;  /* 0x000000000300720c */ /* 0x000fda0003f06070 */
[----:B------:R-:W-:Y:S05]  /*0080*/  @P0 EXIT ;  /* 0x000000000000094d */ /* 0x000fea0003800000 */
[----:B------:R-:W0:Y:S01]  /*0090*/  LDC.64 R8, c[0x0][0x380] ;  /* 0x0000e000ff087b82 */ /* 0x000e220000000a00 */
[----:B------:R-:W1:Y:S01]  /*00a0*/  LDCU.64 UR8, c[0x0][0x358] ;  /* 0x00006b00ff0877ac */ /* 0x000e620008000a00 */
[----:B------:R-:W2:Y:S06]  /*00b0*/  LDCU UR4, c[0x0][0x398] ;  /* 0x00007300ff0477ac */ /* 0x000eac0008000800 */
[----:B------:R-:W3:Y:S01]  /*00c0*/  LDC.64 R10, c[0x0][0x388] ;  /* 0x0000e200ff0a7b82 */ /* 0x000ee20000000a00 */
[----:B------:R-:W-:Y:S02]  /*00d0*/  IMAD.MOV.U32 R2, RZ, RZ, 0x1 ;  /* 0x00000001ff027424 */ /* 0x000fe400078e00ff */
[----:B0-----:R-:W-:-:S05]  /*00e0*/  IMAD.WIDE.U32 R8, R3, 0x4, R8 ;  /* 0x0000000403087825 */ /* 0x001fca00078e0008 */
[----:B-1----:R0:W5:Y:S01]  /*00f0*/  LDG.E R19, desc[UR8][R8.64] ;  /* 0x0000000808137981 */ /* 0x002162000c1e1900 */
[----:B--2---:R-:W-:Y:S01]  /*0100*/  UISETP.GE.AND UP0, UPT, UR4, 0x2, UPT ;  /* 0x000000020400788c */ /* 0x004fe2000bf06270 */
[----:B---3--:R-:W-:-:S04]  /*0110*/  IMAD.WIDE.U32 R10, R3, 0x8, R10 ;  /* 0x00000008030a7825 */ /* 0x008fc800078e000a */
[----:B------:R-:W-:-:S05]  /*0120*/  HFMA2 R3, -RZ, RZ, 0, 0 ;  /* 0x00000000ff037431 */ /* 0x000fca00000001ff */
[----:B------:R0:W-:Y:S01]  /*0130*/  STG.E.64 desc[UR8][R10.64], R2 ;  /* 0x000000020a007986 */ /* 0x0001e2000c101b08 */
[----:B------:R-:W-:Y:S05]  /*0140*/  BRA.U !UP0, `(.L_x_5) ;  /* 0x0000000908047547 */ /* 0x000fea000b800000 */
[----:B0-----:R-:W-:Y:S01]  /*0150*/  IMAD.MOV.U32 R2, RZ, RZ, 0x1 ;  /* 0x00000001ff027424 */ /* 0x001fe200078e00ff */
[----:B------:R-:W-:Y:S01]  /*0160*/  UIADD3 UR4, UPT, UPT, UR4, -0x2, URZ ;  /* 0xfffffffe04047890 */ /* 0x000fe2000fffe0ff */
[----:B------:R-:W-:-:S11]  /*0170*/  IMAD.MOV.U32 R3, RZ, RZ, RZ ;  /* 0x000000ffff037224 */ /* 0x000fd600078e00ff */
.L_x_16:
[----:B------:R-:W0:Y:S02]  /*0180*/  LDCU UR5, c[0x0][0x390] ;  /* 0x00007200ff0577ac */ /* 0x000e240008000800 */
[----:B0-----:R-:W-:-:S05]  /*0190*/  MOV R0, UR5 ;  /* 0x0000000500007c02 */ /* 0x001fca0008000f00 */
[----:B------:R-:W-:-:S04]  /*01a0*/  IMAD R14, R2, R0, RZ ;  /* 0x00000000020e7224 */ /* 0x000fc800078e02ff */
[----:B------:R-:W-:-:S05]  /*01b0*/  IMAD.WIDE R12, R14, 0x4, R8 ;  /* 0x000000040e0c7825 */ /* 0x000fca00078e0208 */
[----:B------:R-:W2:Y:S01]  /*01c0*/  LDG.E R4, desc[UR8][R12.64] ;  /* 0x000000080c047981 */ /* 0x000ea2000c1e1900 */
[----:B------:R-:W-:Y:S01]  /*01d0*/  BSSY.RECONVERGENT B0, `(.L_x_6) ;  /* 0x000006e000007945 */ /* 0x000fe20003800200 */
[----:B------:R-:W-:Y:S01]  /*01e0*/  SHF.R.S32.HI R15, RZ, 0x1f, R14 ;  /* 0x0000001fff0f7819 */ /* 0x000fe2000001140e */
[----:B------:R-:W-:Y:S01]  /*01f0*/  IMAD.MOV.U32 R5, RZ, RZ, R2 ;  /* 0x000000ffff057224 */ /* 0x000fe200078e0002 */
[----:B--2--5:R-:W-:-:S13]  /*0200*/  FSETP.GEU.AND P0, PT, R4, R19, PT ;  /* 0x000000130400720b */ /* 0x024fda0003f0e000 */
[----:B------:R-:W-:Y:S05]  /*0210*/  @P0 BRA `(.L_x_7) ;  /* 0x0000000400a40947 */ /* 0x000fea0003800000 */
[C---:B------:R-:W-:Y:S01]  /*0220*/  ISETP.GE.U32.AND P0, PT, R2.reuse, 0x2, PT ;  /* 0x000000020200780c */ /* 0x040fe20003f06070 */
[----:B------:R-:W-:-:S05]  /*0230*/  VIADD R22, R2, 0xffffffff ;  /* 0xffffffff02167836 */ /* 0x000fca0000000000 */
[----:B------:R-:W-:-:S07]  /*0240*/  MOV R7, R22 ;  /* 0x0000001600077202 */ /* 0x000fce0000000f00 */
[----:B------:R-:W-:Y:S05]  /*0250*/  @!P0 BRA `(.L_x_8) ;  /* 0x0000000000348947 */ /* 0x000fea0003800000 */
[----:B------:R-:W0:Y:S01]  /*0260*/  LDC R0, c[0x0][0x390] ;  /* 0x0000e400ff007b82 */ /* 0x000e220000000800 */
[----:B------:R-:W-:Y:S01]  /*0270*/  BSSY.RECONVERGENT B1, `(.L_x_8) ;  /* 0x000000b000017945 */ /* 0x000fe20003800200 */
[----:B------:R-:W-:-:S07]  /*0280*/  IMAD.MOV.U32 R7, RZ, RZ, RZ ;  /* 0x000000ffff077224 */ /* 0x000fce00078e00ff */
.L_x_10:
[----:B0-----:R-:W-:-:S04]  /*0290*/  IMAD R17, R7, R0, RZ ;  /* 0x0000000007117224 */ /* 0x001fc800078e02ff */
[----:B------:R-:W-:-:S06]  /*02a0*/  IMAD.WIDE R16, R17, 0x4, R8 ;  /* 0x0000000411107825 */ /* 0x000fcc00078e0208 */
[----:B------:R-:W2:Y:S02]  /*02b0*/  LDG.E R17, desc[UR8][R16.64] ;  /* 0x0000000810117981 */ /* 0x000ea4000c1e1900 */
[----:B--2---:R-:W-:-:S13]  /*02c0*/  FSETP.GT.AND P0, PT, R17, R4, PT ;  /* 0x000000041100720b */ /* 0x004fda0003f04000 */
[----:B------:R-:W-:Y:S05]  /*02d0*/  @P0 BRA `(.L_x_9) ;  /* 0x0000000000100947 */ /* 0x000fea0003800000 */
[----:B------:R-:W-:-:S05]  /*02e0*/  VIADD R7, R7, 0x1 ;  /* 0x0000000107077836 */ /* 0x000fca0000000000 */
[----:B------:R-:W-:-:S13]  /*02f0*/  ISETP.NE.AND P0, PT, R7, R3, PT ;  /* 0x000000030700720c */ /* 0x000fda0003f05270 */
[----:B------:R-:W-:Y:S05]  /*0300*/  @P0 BRA `(.L_x_10) ;  /* 0xfffffffc00e00947 */ /* 0x000fea000383ffff */
[----:B------:R-:W-:-:S07]  /*0310*/  MOV R7, R22 ;  /* 0x0000001600077202 */ /* 0x000fce0000000f00 */
.L_x_9:
[----:B------:R-:W-:Y:S05]  /*0320*/  BSYNC.RECONVERGENT B1 ;  /* 0x0000000000017941 */ /* 0x000fea0003800200 */
.L_x_8:
[----:B------:R-:W-:Y:S01]  /*0330*/  ISETP.GT.U32.AND P0, PT, R2, R7, PT ;  /* 0x000000070200720c */ /* 0x000fe20003f04070 */
[----:B------:R-:W-:-:S12]  /*0340*/  BSSY.RECONVERGENT B1, `(.L_x_11) ;  /* 0x0000052000017945 */ /* 0x000fd80003800200 */
[----:B------:R-:W-:Y:S05]  /*0350*/  @!P0 BRA `(.L_x_12) ;  /* 0x0000000400408947 */ /* 0x000fea0003800000 */
[----:B------:R-:W-:Y:S01]  /*0360*/  IMAD.IADD R6, R2, 0x1, -R7 ;  /* 0x0000000102067824 */ /* 0x000fe200078e0a07 */
[----:B------:R-:W-:Y:S01]  /*0370*/  BSSY.RECONVERGENT B2, `(.L_x_13) ;  /* 0x0000021000027945 */ /* 0x000fe20003800200 */
[----:B------:R-:W-:-:S03]  /*0380*/  IMAD.MOV.U32 R28, RZ, RZ, R2 ;  /* 0x000000ffff1c7224 */ /* 0x000fc600078e0002 */
[----:B------:R-:W-:-:S13]  /*0390*/  LOP3.LUT P0, R6, R6, 0x3, RZ, 0xc0, !PT ;  /* 0x0000000306067812 */ /* 0x000fda000780c0ff */
[----:B------:R-:W-:Y:S05]  /*03a0*/  @!P0 BRA `(.L_x_14) ;  /* 0x0000000000748947 */ /* 0x000fea0003800000 */
[----:B------:R-:W-:-:S05]  /*03b0*/  IADD3 R25, PT, PT, R14, -R0, RZ ;  /* 0x800000000e197210 */ /* 0x000fca0007ffe0ff */
[----:B------:R-:W-:-:S05]  /*03c0*/  IMAD.WIDE R16, R25, 0x4, R8 ;  /* 0x0000000419107825 */ /* 0x000fca00078e0208 */
[----:B------:R-:W2:Y:S01]  /*03d0*/  LDG.E R23, desc[UR8][R16.64] ;  /* 0x0000000810177981 */ /* 0x000ea2000c1e1900 */
[----:B------:R-:W-:-:S03]  /*03e0*/  IMAD.WIDE R14, R25, 0x8, R10 ;  /* 0x00000008190e7825 */ /* 0x000fc600078e020a */
[----:B--2---:R0:W-:Y:S04]  /*03f0*/  STG.E desc[UR8][R12.64], R23 ;  /* 0x000000170c007986 */ /* 0x0041e8000c101908 */
[----:B------:R-:W2:Y:S01]  /*0400*/  LDG.E.64 R18, desc[UR8][R14.64] ;  /* 0x000000080e127981 */ /* 0x000ea2000c1e1b00 */
[----:B------:R-:W-:Y:S01]  /*0410*/  IMAD.WIDE R20, R0, 0x8, R14 ;  /* 0x0000000800147825 */ /* 0x000fe200078e020e */
[----:B------:R-:W-:-:S03]  /*0420*/  ISETP.NE.AND P0, PT, R6, 0x1, PT ;  /* 0x000000010600780c */ /* 0x000fc60003f05270 */
[----:B------:R-:W-:Y:S01]  /*0430*/  IMAD.MOV.U32 R28, RZ, RZ, R22 ;  /* 0x000000ffff1c7224 */ /* 0x000fe200078e0016 */
[----:B--2---:R0:W-:Y:S09]  /*0440*/  STG.E.64 desc[UR8][R20.64], R18 ;  /* 0x0000001214007986 */ /* 0x0041f2000c101b08 */
[----:B------:R-:W-:Y:S05]  /*0450*/  @!P0 BRA `(.L_x_14) ;  /* 0x0000000000488947 */ /* 0x000fea0003800000 */
[----:B------:R-:W-:-:S05]  /*0460*/  IADD3 R27, PT, PT, R25, -R0, RZ ;  /* 0x80000000191b7210 */ /* 0x000fca0007ffe0ff */
[----:B0-----:R-:W-:-:S05]  /*0470*/  IMAD.WIDE R18, R27, 0x4, R8 ;  /* 0x000000041b127825 */ /* 0x001fca00078e0208 */
[----:B------:R-:W2:Y:S01]  /*0480*/  LDG.E R25, desc[UR8][R18.64] ;  /* 0x0000000812197981 */ /* 0x000ea2000c1e1900 */
[----:B------:R-:W-:-:S03]  /*0490*/  IMAD.WIDE R20, R27, 0x8, R10 ;  /* 0x000000081b147825 */ /* 0x000fc600078e020a */
[----:B--2---:R1:W-:Y:S04]  /*04a0*/  STG.E desc[UR8][R16.64], R25 ;  /* 0x0000001910007986 */ /* 0x0043e8000c101908 */
[----:B------:R-:W2:Y:S01]  /*04b0*/  LDG.E.64 R22, desc[UR8][R20.64] ;  /* 0x0000000814167981 */ /* 0x000ea2000c1e1b00 */
[----:B------:R-:W-:Y:S01]  /*04c0*/  ISETP.NE.AND P0, PT, R6, 0x2, PT ;  /* 0x000000020600780c */ /* 0x000fe20003f05270 */
[----:B------:R-:W-:Y:S02]  /*04d0*/  VIADD R28, R2, 0xfffffffe ;  /* 0xfffffffe021c7836 */ /* 0x000fe40000000000 */
[----:B--2---:R1:W-:Y:S10]  /*04e0*/  STG.E.64 desc[UR8][R14.64], R22 ;  /* 0x000000160e007986 */ /* 0x0043f4000c101b08 */
[----:B------:R-:W-:Y:S05]  /*04f0*/  @!P0 BRA `(.L_x_14) ;  /* 0x0000000000208947 */ /* 0x000fea0003800000 */
[----:B-1----:R-:W-:-:S05]  /*0500*/  IADD3 R17, PT, PT, R27, -R0, RZ ;  /* 0x800000001b117210 */ /* 0x002fca0007ffe0ff */
[----:B------:R-:W-:-:S06]  /*0510*/  IMAD.WIDE R14, R17, 0x4, R8 ;  /* 0x00000004110e7825 */ /* 0x000fcc00078e0208 */
[----:B------:R-:W2:Y:S01]  /*0520*/  LDG.E R15, desc[UR8][R14.64] ;  /* 0x000000080e0f7981 */ /* 0x000ea2000c1e1900 */
[----:B------:R-:W-:-:S03]  /*0530*/  IMAD.WIDE R16, R17, 0x8, R10 ;  /* 0x0000000811107825 */ /* 0x000fc600078e020a */
[----:B--2---:R2:W-:Y:S04]  /*0540*/  STG.E desc[UR8][R18.64], R15 ;  /* 0x0000000f12007986 */ /* 0x0045e8000c101908 */
[----:B------:R-:W3:Y:S01]  /*0550*/  LDG.E.64 R16, desc[UR8][R16.64] ;  /* 0x0000000810107981 */ /* 0x000ee2000c1e1b00 */
[----:B------:R-:W-:-:S03]  /*0560*/  VIADD R28, R2, 0xfffffffd ;  /* 0xfffffffd021c7836 */ /* 0x000fc60000000000 */
[----:B---3--:R2:W-:Y:S04]  /*0570*/  STG.E.64 desc[UR8][R20.64], R16 ;  /* 0x0000001014007986 */ /* 0x0085e8000c101b08 */
.L_x_14:
[----:B------:R-:W-:Y:S05]  /*0580*/  BSYNC.RECONVERGENT B2 ;  /* 0x0000000000027941 */ /* 0x000fea0003800200 */
.L_x_13:
[----:B------:R-:W-:-:S04]  /*0590*/  IADD3 R6, PT, PT, -R7, R3, RZ ;  /* 0x0000000307067210 */ /* 0x000fc80007ffe1ff */
[----:B------:R-:W-:-:S13]  /*05a0*/  ISETP.GE.U32.AND P0, PT, R6, 0x3, PT ;  /* 0x000000030600780c */ /* 0x000fda0003f06070 */
[----:B------:R-:W-:Y:S05]  /*05b0*/  @!P0 BRA `(.L_x_12) ;  /* 0x0000000000a88947 */ /* 0x000fea0003800000 */
[C---:B-1----:R-:W-:Y:S01]  /*05c0*/  IADD3 R25, PT, PT, R28.reuse, -0x4, RZ ;  /* 0xfffffffc1c197810 */ /* 0x042fe20007ffe0ff */
[C---:B--2---:R-:W-:Y:S01]  /*05d0*/  VIADD R15, R28.reuse, 0xfffffffd ;  /* 0xfffffffd1c0f7836 */ /* 0x044fe20000000000 */
[C---:B------:R-:W-:Y:S01]  /*05e0*/  IADD3 R17, PT, PT, R28.reuse, -0x1, RZ ;  /* 0xffffffff1c117810 */ /* 0x040fe20007ffe0ff */
[----:B------:R-:W-:Y:S02]  /*05f0*/  VIADD R29, R28, 0xfffffffe ;  /* 0xfffffffe1c1d7836 */ /* 0x000fe40000000000 */
[-C--:B------:R-:W-:Y:S02]  /*0600*/  IMAD R6, R15, R0.reuse, RZ ;  /* 0x000000000f067224 */ /* 0x080fe400078e02ff */
[-C--:B------:R-:W-:Y:S02]  /*0610*/  IMAD R25, R25, R0.reuse, RZ ;  /* 0x0000000019197224 */ /* 0x080fe400078e02ff */
[-C--:B------:R-:W-:Y:S02]  /*0620*/  IMAD R29, R29, R0.reuse, RZ ;  /* 0x000000001d1d7224 */ /* 0x080fe400078e02ff */
[----:B------:R-:W-:-:S07]  /*0630*/  IMAD R24, R17, R0, RZ ;  /* 0x0000000011187224 */ /* 0x000fce00078e02ff */
.L_x_15:
[----:B------:R-:W-:-:S05]  /*0640*/  IMAD.WIDE R16, R24, 0x4, R8 ;  /* 0x0000000418107825 */ /* 0x000fca00078e0208 */
[----:B0-----:R-:W2:Y:S01]  /*0650*/  LDG.E R23, desc[UR8][R16.64] ;  /* 0x0000000810177981 */ /* 0x001ea2000c1e1900 */
[----:B------:R-:W-:-:S04]  /*0660*/  IMAD.WIDE R20, R0, 0x4, R16 ;  /* 0x0000000400147825 */ /* 0x000fc800078e0210 */
[----:B---3--:R-:W-:Y:S01]  /*0670*/  IMAD.WIDE R14, R24, 0x8, R10 ;  /* 0x00000008180e7825 */ /* 0x008fe200078e020a */
[----:B--2---:R0:W-:Y:S04]  /*0680*/  STG.E desc[UR8][R20.64], R23 ;  /* 0x0000001714007986 */ /* 0x0041e8000c101908 */
[----:B------:R-:W2:Y:S01]  /*0690*/  LDG.E.64 R18, desc[UR8][R14.64] ;  /* 0x000000080e127981 */ /* 0x000ea2000c1e1b00 */
[----:B0-----:R-:W-:-:S04]  /*06a0*/  IMAD.WIDE R22, R0, 0x8, R14 ;  /* 0x0000000800167825 */ /* 0x001fc800078e020e */
[C---:B------:R-:W-:Y:S01]  /*06b0*/  IMAD.WIDE R20, R29.reuse, 0x4, R8 ;  /* 0x000000041d147825 */ /* 0x040fe200078e0208 */
[----:B--2---:R0:W-:Y:S04]  /*06c0*/  STG.E.64 desc[UR8][R22.64], R18 ;  /* 0x0000001216007986 */ /* 0x0041e8000c101b08 */
[----:B------:R-:W2:Y:S01]  /*06d0*/  LDG.E R27, desc[UR8][R20.64] ;  /* 0x00000008141b7981 */ /* 0x000ea2000c1e1900 */
[----:B0-----:R-:W-:-:S03]  /*06e0*/  IMAD.WIDE R18, R29, 0x8, R10 ;  /* 0x000000081d127825 */ /* 0x001fc600078e020a */
[----:B--2---:R0:W-:Y:S04]  /*06f0*/  STG.E desc[UR8][R16.64], R27 ;  /* 0x0000001b10007986 */ /* 0x0041e8000c101908 */
[----:B0-----:R-:W2:Y:S01]  /*0700*/  LDG.E.64 R26, desc[UR8][R18.64] ;  /* 0x00000008121a7981 */ /* 0x001ea2000c1e1b00 */
[----:B------:R-:W-:-:S03]  /*0710*/  IMAD.WIDE R16, R6, 0x4, R8 ;  /* 0x0000000406107825 */ /* 0x000fc600078e0208 */
[----:B--2---:R0:W-:Y:S04]  /*0720*/  STG.E.64 desc[UR8][R14.64], R26 ;  /* 0x0000001a0e007986 */ /* 0x0041e8000c101b08 */
[----:B0-----:R-:W2:Y:S01]  /*0730*/  LDG.E R26, desc[UR8][R16.64] ;  /* 0x00000008101a7981 */ /* 0x001ea2000c1e1900 */
[----:B------:R-:W-:-:S03]  /*0740*/  IMAD.WIDE R14, R6, 0x8, R10 ;  /* 0x00000008060e7825 */ /* 0x000fc600078e020a */
[----:B--2---:R-:W-:Y:S04]  /*0750*/  STG.E desc[UR8][R20.64], R26 ;  /* 0x0000001a14007986 */ /* 0x004fe8000c101908 */
[----:B------:R-:W2:Y:S04]  /*0760*/  LDG.E.64 R22, desc[UR8][R14.64] ;  /* 0x000000080e167981 */ /* 0x000ea8000c1e1b00 */
[----:B--2---:R0:W-:Y:S02]  /*0770*/  STG.E.64 desc[UR8][R18.64], R22 ;  /* 0x0000001612007986 */ /* 0x0041e4000c101b08 */
[----:B0-----:R-:W-:-:S06]  /*0780*/  IMAD.WIDE R22, R25, 0x4, R8 ;  /* 0x0000000419167825 */ /* 0x001fcc00078e0208 */
[----:B------:R-:W2:Y:S01]  /*0790*/  LDG.E R23, desc[UR8][R22.64] ;  /* 0x0000000816177981 */ /* 0x000ea2000c1e1900 */
[----:B------:R-:W-:-:S03]  /*07a0*/  IMAD.WIDE R20, R25, 0x8, R10 ;  /* 0x0000000819147825 */ /* 0x000fc600078e020a */
[----:B--2---:R0:W-:Y:S04]  /*07b0*/  STG.E desc[UR8][R16.64], R23 ;  /* 0x0000001710007986 */ /* 0x0041e8000c101908 */
[----:B------:R-:W2:Y:S01]  /*07c0*/  LDG.E.64 R26, desc[UR8][R20.64] ;  /* 0x00000008141a7981 */ /* 0x000ea2000c1e1b00 */
[----:B------:R-:W-:-:S05]  /*07d0*/  VIADD R28, R28, 0xfffffffc ;  /* 0xfffffffc1c1c7836 */ /* 0x000fca0000000000 */
[----:B------:R-:W-:Y:S02]  /*07e0*/  ISETP.GT.AND P0, PT, R28, R7, PT ;  /* 0x000000071c00720c */ /* 0x000fe40003f04270 */
[----:B0-----:R-:W-:-:S04]  /*07f0*/  IADD3 R16, PT, PT, -R0, RZ, RZ ;  /* 0x000000ff00107210 */ /* 0x001fc80007ffe1ff */
[C---:B------:R-:W-:Y:S01]  /*0800*/  LEA R25, R16.reuse, R25, 0x2 ;  /* 0x0000001910197211 */ /* 0x040fe200078e10ff */
[C---:B------:R-:W-:Y:S01]  /*0810*/  IMAD R6, R16.reuse, 0x4, R6 ;  /* 0x0000000410067824 */ /* 0x040fe200078e0206 */
[C---:B------:R-:W-:Y:S01]  /*0820*/  LEA R24, R16.reuse, R24, 0x2 ;  /* 0x0000001810187211 */ /* 0x040fe200078e10ff */
[----:B------:R-:W-:Y:S01]  /*0830*/  IMAD R29, R16, 0x4, R29 ;  /* 0x00000004101d7824 */ /* 0x000fe200078e021d */
[----:B--2---:R3:W-:Y:S03]  /*0840*/  STG.E.64 desc[UR8][R14.64], R26 ;  /* 0x0000001a0e007986 */ /* 0x0047e6000c101b08 */
[----:B------:R-:W-:Y:S05]  /*0850*/  @P0 BRA `(.L_x_15) ;  /* 0xfffffffc00780947 */ /* 0x000fea000383ffff */
.L_x_12:
[----:B------:R-:W-:Y:S05]  /*0860*/  BSYNC.RECONVERGENT B1 ;  /* 0x0000000000017941 */ /* 0x000fea0003800200 */
.L_x_11:
[----:B-1-3--:R-:W-:-:S04]  /*0870*/  IMAD R14, R7, R0, RZ ;  /* 0x00000000070e7224 */ /* 0x00afc800078e02ff */
[----:B------:R-:W-:Y:S01]  /*0880*/  IMAD.WIDE R6, R14, 0x4, R8 ;  /* 0x000000040e067825 */ /* 0x000fe200078e0208 */
[----:B--2---:R-:W-:-:S04]  /*0890*/  SHF.R.S32.HI R15, RZ, 0x1f, R14 ;  /* 0x0000001fff0f7819 */ /* 0x004fc8000001140e */
[----:B------:R1:W-:Y:S03]  /*08a0*/  STG.E desc[UR8][R6.64], R4 ;  /* 0x0000000406007986 */ /* 0x0003e6000c101908 */
.L_x_7:
[----:B------:R-:W-:Y:S05]  /*08b0*/  BSYNC.RECONVERGENT B0 ;  /* 0x0000000000007941 */ /* 0x000fea0003800200 */
.L_x_6:
[----:B------:R-:W-:Y:S01]  /*08c0*/  VIADD R2, R2, 0x1 ;  /* 0x0000000102027836 */ /* 0x000fe20000000000 */
[----:B------:R-:W-:Y:S01]  /*08d0*/  LEA R16, P0, R14, R10, 0x3 ;  /* 0x0000000a0e107211 */ /* 0x000fe200078018ff */
[----:B-1----:R-:W-:-:S03]  /*08e0*/  IMAD.MOV.U32 R7, RZ, RZ, RZ ;  /* 0x000000ffff077224 */ /* 0x002fc600078e00ff */
[----:B------:R-:W-:Y:S02]  /*08f0*/  LEA.HI.X R17, R14, R11, R15, 0x3, P0 ;  /* 0x0000000b0e117211 */ /* 0x000fe400000f1c0f */
[----:B------:R-:W-:-:S05]  /*0900*/  MOV R6, R2 ;  /* 0x0000000200067202 */ /* 0x000fca0000000f00 */
[----:B------:R1:W-:Y:S04]  /*0910*/  STG.E.64 desc[UR8][R16.64], R6 ;  /* 0x0000000610007986 */ /* 0x0003e8000c101b08 */
[----:B0-----:R1:W5:Y:S01]  /*0920*/  LDG.E R19, desc[UR8][R12.64] ;  /* 0x000000080c137981 */ /* 0x001362000c1e1900 */
[----:B------:R-:W-:Y:S02]  /*0930*/  ISETP.NE.AND P0, PT, R3, UR4, PT ;  /* 0x0000000403007c0c */ /* 0x000fe4000bf05270 */
[----:B------:R-:W-:-:S11]  /*0940*/  MOV R3, R5 ;  /* 0x0000000500037202 */ /* 0x000fd60000000f00 */
[----:B-1----:R-:W-:Y:S05]  /*0950*/  @P0 BRA `(.L_x_16) ;  /* 0xfffffff800080947 */ /* 0x002fea000383ffff */
.L_x_5:
[----:B0-----:R-:W0:Y:S01]  /*0960*/  LDC R2, c[0x0][0x394] ;  /* 0x0000e500ff027b82 */ /* 0x001e220000000800 */
[----:B------:R-:W0:Y:S02]  /*0970*/  LDCU UR5, c[0x0][0x398] ;  /* 0x00007300ff0577ac */ /* 0x000e240008000800 */
[----:B0-----:R-:W-:-:S13]  /*0980*/  ISETP.LE.AND P0, PT, R2, UR5, PT ;  /* 0x0000000502007c0c */ /* 0x001fda000bf03270 */
[----:B------:R-:W-:Y:S05]  /*0990*/  @P0 EXIT ;  /* 0x000000000000094d */ /* 0x000fea0003800000 */
[----:B------:R-:W-:Y:S02]  /*09a0*/  UISETP.GE.AND UP0, UPT, UR5, 0x2, UPT ;  /* 0x000000020500788c */ /* 0x000fe4000bf06270 */
[----:B------:R-:W-:-:S06]  /*09b0*/  UIADD3 UR7, UPT, UPT, UR5, -0x1, URZ ;  /* 0xffffffff05077890 */ /* 0x000fcc000fffe0ff */
[----:B------:R-:W-:-:S04]  /*09c0*/  IMAD R3, R0, UR7, RZ ;  /* 0x0000000700037c24 */ /* 0x000fc8000f8e02ff */
[----:B------:R-:W-:Y:S01]  /*09d0*/  IMAD.WIDE R6, R3, 0x4, R8 ;  /* 0x0000000403067825 */ /* 0x000fe200078e0208 */
[----:B------:R-:W-:Y:S06]  /*09e0*/  BRA.U !UP0, `(.L_x_17) ;  /* 0x0000000908247547 */ /* 0x000fec000b800000 */
[----:B------:R-:W-:Y:S01]  /*09f0*/  IMAD.IADD R3, R3, 0x1, -R0 ;  /* 0x0000000103037824 */ /* 0x000fe200078e0a00 */
[----:B------:R-:W0:Y:S04]  /*0a00*/  LDCU UR4, c[0x0][0x398] ;  /* 0x00007300ff0477ac */ /* 0x000e280008000800 */
[----:B------:R-:W-:Y:S01]  /*0a10*/  IADD3 R5, PT, PT, R3, -R0, RZ ;  /* 0x8000000003057210 */ /* 0x000fe20007ffe0ff */
[----:B------:R-:W-:-:S04]  /*0a20*/  UIADD3 UR5, UPT, UPT, UR5, -0x2, URZ ;  /* 0xfffffffe05057890 */ /* 0x000fc8000fffe0ff */
[C---:B------:R-:W-:Y:S02]  /*0a30*/  IMAD.IADD R13, R5.reuse, 0x1, -R0 ;  /* 0x00000001050d7824 */ /* 0x040fe400078e0a00 */
[----:B------:R-:W-:-:S04]  /*0a40*/  IMAD.WIDE R16, R5, 0x8, R10 ;  /* 0x0000000805107825 */ /* 0x000fc800078e020a */
[----:B------:R-:W-:-:S04]  /*0a50*/  IMAD.WIDE R14, R13, 0x4, R8 ;  /* 0x000000040d0e7825 */ /* 0x000fc800078e0208 */
[----:B0-----:R-:W-:-:S07]  /*0a60*/  IMAD.WIDE R12, R13, 0x8, R10 ;  /* 0x000000080d0c7825 */ /* 0x001fce00078e020a */
.L_x_28:
[----:B------:R-:W0:Y:S01]  /*0a70*/  LDC R21, c[0x0][0x390] ;  /* 0x0000e400ff157b82 */ /* 0x000e220000000800 */
[----:B------:R-:W1:Y:S01]  /*0a80*/  LDCU UR10, c[0x0][0x390] ;  /* 0x00007200ff0a77ac */ /* 0x000e620008000800 */
[----:B0-----:R-:W-:-:S04]  /*0a90*/  IMAD R21, R21, UR4, RZ ;  /* 0x0000000415157c24 */ /* 0x001fc8000f8e02ff */
[----:B------:R-:W-:-:S05]  /*0aa0*/  IMAD.WIDE R20, R21, 0x4, R8 ;  /* 0x0000000415147825 */ /* 0x000fca00078e0208 */
[----:B------:R-:W2:Y:S01]  /*0ab0*/  LDG.E R0, desc[UR8][R20.64] ;  /* 0x0000000814007981 */ /* 0x000ea2000c1e1900 */
[----:B------:R-:W-:Y:S01]  /*0ac0*/  BSSY.RECONVERGENT B0, `(.L_x_18) ;  /* 0x0000075000007945 */ /* 0x000fe20003800200 */
[----:B--2--5:R-:W-:-:S13]  /*0ad0*/  FSETP.GEU.AND P0, PT, R0, R19, PT ;  /* 0x000000130000720b */ /* 0x024fda0003f0e000 */
[----:B-1----:R-:W-:Y:S05]  /*0ae0*/  @P0 BRA `(.L_x_19) ;  /* 0x0000000400c80947 */ /* 0x002fea0003800000 */
[----:B------:R-:W2:Y:S01]  /*0af0*/  LDG.E R19, desc[UR8][R8.64] ;  /* 0x0000000808137981 */ /* 0x000ea2000c1e1900 */
[----:B------:R-:W-:Y:S01]  /*0b00*/  BSSY.RECONVERGENT B1, `(.L_x_20) ;  /* 0x000000f000017945 */ /* 0x000fe20003800200 */
[----:B------:R-:W-:Y:S01]  /*0b10*/  HFMA2 R2, -RZ, RZ, 0, 0 ;  /* 0x00000000ff027431 */ /* 0x000fe200000001ff */
[----:B--2---:R-:W-:-:S13]  /*0b20*/  FSETP.GT.AND P0, PT, R19, R0, PT ;  /* 0x000000001300720b */ /* 0x004fda0003f04000 */
[----:B------:R-:W-:Y:S05]  /*0b30*/  @P0 BRA `(.L_x_21) ;  /* 0x00000000002c0947 */ /* 0x000fea0003800000 */
[----:B------:R-:W-:-:S07]  /*0b40*/  IMAD.MOV.U32 R2, RZ, RZ, RZ ;  /* 0x000000ffff027224 */ /* 0x000fce00078e00ff */
.L_x_22:
[----:B------:R-:W-:Y:S01]  /*0b50*/  IADD3 R4, PT, PT, R2, 0x1, RZ ;  /* 0x0000000102047810 */ /* 0x000fe20007ffe0ff */
[----:B------:R-:W-:-:S03]  /*0b60*/  IMAD.U32 R2, RZ, RZ, UR7 ;  /* 0x00000007ff027e24 */ /* 0x000fc6000f8e00ff */
[----:B------:R-:W-:-:S13]  /*0b70*/  ISETP.NE.AND P0, PT, R4, UR7, PT ;  /* 0x0000000704007c0c */ /* 0x000fda000bf05270 */
[----:B------:R-:W-:Y:S05]  /*0b80*/  @!P0 BRA `(.L_x_21) ;  /* 0x0000000000188947 */ /* 0x000fea0003800000 */
[----:B------:R-:W-:-:S05]  /*0b90*/  MOV R2, R4 ;  /* 0x0000000400027202 */ /* 0x000fca0000000f00 */
[----:B------:R-:W-:-:S04]  /*0ba0*/  IMAD R19, R2, UR10, RZ ;  /* 0x0000000a02137c24 */ /* 0x000fc8000f8e02ff */
[----:B------:R-:W-:-:S06]  /*0bb0*/  IMAD.WIDE R18, R19, 0x4, R8 ;  /* 0x0000000413127825 */ /* 0x000fcc00078e0208 */
[----:B------:R-:W2:Y:S02]  /*0bc0*/  LDG.E R19, desc[UR8][R18.64] ;  /* 0x0000000812137981 */ /* 0x000ea4000c1e1900 */
[----:B--2---:R-:W-:-:S13]  /*0bd0*/  FSETP.GT.AND P0, PT, R19, R0, PT ;  /* 0x000000001300720b */ /* 0x004fda0003f04000 */
[----:B------:R-:W-:Y:S05]  /*0be0*/  @!P0 BRA `(.L_x_22) ;  /* 0xfffffffc00d88947 */ /* 0x000fea000383ffff */
.L_x_21:
[----:B------:R-:W-:Y:S05]  /*0bf0*/  BSYNC.RECONVERGENT B1 ;  /* 0x0000000000017941 */ /* 0x000fea0003800200 */
.L_x_20:
[----:B------:R-:W-:Y:S01]  /*0c00*/  ISETP.LT.AND P0, PT, R2, UR7, PT ;  /* 0x0000000702007c0c */ /* 0x000fe2000bf01270 */
[----:B------:R-:W-:-:S12]  /*0c10*/  BSSY.RECONVERGENT B1, `(.L_x_23) ;  /* 0x0000055000017945 */ /* 0x000fd80003800200 */
[----:B------:R-:W-:Y:S05]  /*0c20*/  @!P0 BRA `(.L_x_24) ;  /* 0x00000004004c8947 */ /* 0x000fea0003800000 */
[----:B------:R-:W0:Y:S01]  /*0c30*/  LDC R4, c[0x0][0x398] ;  /* 0x0000e600ff047b82 */ /* 0x000e220000000800 */
[----:B------:R-:W-:Y:S01]  /*0c40*/  LOP3.LUT R19, RZ, R2, RZ, 0x33, !PT ;  /* 0x00000002ff137212 */ /* 0x000fe200078e33ff */
[----:B------:R-:W1:Y:S01]  /*0c50*/  LDCU UR6, c[0x0][0x398] ;  /* 0x00007300ff0677ac */ /* 0x000e620008000800 */
[----:B------:R-:W-:Y:S01]  /*0c60*/  BSSY.RECONVERGENT B2, `(.L_x_25) ;  /* 0x0000022000027945 */ /* 0x000fe20003800200 */
[----:B------:R-:W-:Y:S01]  /*0c70*/  MOV R27, UR7 ;  /* 0x00000007001b7c02 */ /* 0x000fe20008000f00 */
[----:B-1----:R-:W-:Y:S02]  /*0c80*/  IMAD.U32 R28, RZ, RZ, UR6 ;  /* 0x00000006ff1c7e24 */ /* 0x002fe4000f8e00ff */
[----:B0-----:R-:W-:-:S05]  /*0c90*/  IMAD.IADD R19, R19, 0x1, R4 ;  /* 0x0000000113137824 */ /* 0x001fca00078e0204 */
[----:B------:R-:W-:-:S13]  /*0ca0*/  LOP3.LUT P0, R26, R19, 0x3, RZ, 0xc0, !PT ;  /* 0x00000003131a7812 */ /* 0x000fda000780c0ff */
[----:B------:R-:W-:Y:S05]  /*0cb0*/  @!P0 BRA `(.L_x_26) ;  /* 0x0000000000708947 */ /* 0x000fea0003800000 */
[C---:B------:R-:W-:Y:S01]  /*0cc0*/  IMAD.WIDE R18, R3.reuse, 0x4, R8 ;  /* 0x0000000403127825 */ /* 0x040fe200078e0208 */
[----:B------:R-:W0:Y:S04]  /*0cd0*/  LDC R25, c[0x0][0x390] ;  /* 0x0000e400ff197b82 */ /* 0x000e280000000800 */
[----:B------:R-:W2:Y:S01]  /*0ce0*/  LDG.E R29, desc[UR8][R18.64] ;  /* 0x00000008121d7981 */ /* 0x000ea2000c1e1900 */
[----:B------:R-:W-:-:S03]  /*0cf0*/  IMAD.WIDE R20, R3, 0x8, R10 ;  /* 0x0000000803147825 */ /* 0x000fc600078e020a */
[----:B--2---:R1:W-:Y:S04]  /*0d00*/  STG.E desc[UR8][R6.64], R29 ;  /* 0x0000001d06007986 */ /* 0x0043e8000c101908 */
[----:B------:R-:W2:Y:S01]  /*0d10*/  LDG.E.64 R22, desc[UR8][R20.64] ;  /* 0x0000000814167981 */ /* 0x000ea2000c1e1b00 */
[----:B0-----:R-:W-:Y:S01]  /*0d20*/  IMAD.WIDE R24, R25, 0x8, R20 ;  /* 0x0000000819187825 */ /* 0x001fe200078e0214 */
[----:B------:R-:W-:Y:S02]  /*0d30*/  ISETP.NE.AND P0, PT, R26, 0x1, PT ;  /* 0x000000011a00780c */ /* 0x000fe40003f05270 */
[----:B------:R-:W-:Y:S01]  /*0d40*/  MOV R27, UR5 ;  /* 0x00000005001b7c02 */ /* 0x000fe20008000f00 */
[----:B------:R-:W-:Y:S01]  /*0d50*/  IMAD.U32 R28, RZ, RZ, UR7 ;  /* 0x00000007ff1c7e24 */ /* 0x000fe2000f8e00ff */
[----:B--2---:R1:W-:Y:S09]  /*0d60*/  STG.E.64 desc[UR8][R24.64], R22 ;  /* 0x0000001618007986 */ /* 0x0043f2000c101b08 */
[----:B------:R-:W-:Y:S05]  /*0d70*/  @!P0 BRA `(.L_x_26) ;  /* 0x0000000000408947 */ /* 0x000fea0003800000 */
[----:B-1----:R-:W-:-:S05]  /*0d80*/  IMAD.WIDE R22, R5, 0x4, R8 ;  /* 0x0000000405167825 */ /* 0x002fca00078e0208 */
[----:B------:R-:W2:Y:S04]  /*0d90*/  LDG.E R29, desc[UR8][R22.64] ;  /* 0x00000008161d7981 */ /* 0x000ea8000c1e1900 */
[----:B--2---:R0:W-:Y:S04]  /*0da0*/  STG.E desc[UR8][R18.64], R29 ;  /* 0x0000001d12007986 */ /* 0x0041e8000c101908 */
[----:B------:R-:W2:Y:S01]  /*0db0*/  LDG.E.64 R24, desc[UR8][R16.64] ;  /* 0x0000000810187981 */ /* 0x000ea2000c1e1b00 */
[----:B------:R-:W-:Y:S01]  /*0dc0*/  ISETP.NE.AND P0, PT, R26, 0x2, PT ;  /* 0x000000021a00780c */ /* 0x000fe20003f05270 */
[----:B------:R-:W-:Y:S01]  /*0dd0*/  IMAD.U32 R28, RZ, RZ, UR5 ;  /* 0x00000005ff1c7e24 */ /* 0x000fe2000f8e00ff */
[----:B------:R-:W-:-:S04]  /*0de0*/  IADD3 R26, PT, PT, R4, -0x3, RZ ;  /* 0xfffffffd041a7810 */ /* 0x000fc80007ffe0ff */
[----:B------:R-:W-:Y:S01]  /*0df0*/  MOV R27, R26 ;  /* 0x0000001a001b7202 */ /* 0x000fe20000000f00 */
[----:B--2---:R0:W-:Y:S06]  /*0e00*/  STG.E.64 desc[UR8][R20.64], R24 ;  /* 0x0000001814007986 */ /* 0x0041ec000c101b08 */
[----:B------:R-:W-:Y:S05]  /*0e10*/  @!P0 BRA `(.L_x_26) ;  /* 0x0000000000188947 */ /* 0x000fea0003800000 */
[----:B0-----:R-:W2:Y:S04]  /*0e20*/  LDG.E R21, desc[UR8][R14.64] ;  /* 0x000000080e157981 */ /* 0x001ea8000c1e1900 */
[----:B--2---:R2:W-:Y:S04]  /*0e30*/  STG.E desc[UR8][R22.64], R21 ;  /* 0x0000001516007986 */ /* 0x0045e8000c101908 */
[----:B------:R-:W3:Y:S01]  /*0e40*/  LDG.E.64 R18, desc[UR8][R12.64] ;  /* 0x000000080c127981 */ /* 0x000ee2000c1e1b00 */
[----:B------:R-:W-:Y:S01]  /*0e50*/  VIADD R27, R4, 0xfffffffc ;  /* 0xfffffffc041b7836 */ /* 0x000fe20000000000 */
[----:B------:R-:W-:-:S02]  /*0e60*/  MOV R28, R26 ;  /* 0x0000001a001c7202 */ /* 0x000fc40000000f00 */
[----:B---3--:R2:W-:Y:S05]  /*0e70*/  STG.E.64 desc[UR8][R16.64], R18 ;  /* 0x0000001210007986 */ /* 0x0085ea000c101b08 */
.L_x_26:
[----:B------:R-:W-:Y:S05]  /*0e80*/  BSYNC.RECONVERGENT B2 ;  /* 0x0000000000027941 */ /* 0x000fea0003800200 */
.L_x_25:
[----:B------:R-:W-:-:S04]  /*0e90*/  IADD3 R4, PT, PT, -R2, UR5, RZ ;  /* 0x0000000502047c10 */ /* 0x000fc8000fffe1ff */
[----:B------:R-:W-:-:S13]  /*0ea0*/  ISETP.GE.U32.AND P0, PT, R4, 0x3, PT ;  /* 0x000000030400780c */ /* 0x000fda0003f06070 */
[----:B------:R-:W-:Y:S05]  /*0eb0*/  @!P0 BRA `(.L_x_24) ;  /* 0x0000000000a88947 */ /* 0x000fea0003800000 */
.L_x_27:
[----:B------:R-:W1:Y:S01]  /*0ec0*/  LDC R4, c[0x0][0x390] ;  /* 0x0000e400ff047b82 */ /* 0x000e620000000800 */
[----:B0-23--:R-:W-:-:S04]  /*0ed0*/  VIADD R19, R28, 0xfffffffe ;  /* 0xfffffffe1c137836 */ /* 0x00dfc80000000000 */
[----:B-1----:R-:W-:-:S04]  /*0ee0*/  IMAD R23, R19, R4, RZ ;  /* 0x0000000413177224 */ /* 0x002fc800078e02ff */
[----:B------:R-:W-:-:S05]  /*0ef0*/  IMAD.WIDE R28, R23, 0x4, R8 ;  /* 0x00000004171c7825 */ /* 0x000fca00078e0208 */
[----:B------:R-:W2:Y:S01]  /*0f00*/  LDG.E R24, desc[UR8][R28.64] ;  /* 0x000000081c187981 */ /* 0x000ea2000c1e1900 */
[----:B------:R-:W-:Y:S02]  /*0f10*/  IMAD R21, R27, R4, RZ ;  /* 0x000000041b157224 */ /* 0x000fe400078e02ff */
[----:B------:R-:W-:-:S04]  /*0f20*/  IMAD.WIDE R22, R23, 0x8, R10 ;  /* 0x0000000817167825 */ /* 0x000fc800078e020a */
[----:B------:R-:W-:Y:S01]  /*0f30*/  IMAD.WIDE R18, R21, 0x4, R8 ;  /* 0x0000000415127825 */ /* 0x000fe200078e0208 */
[----:B------:R-:W-:-:S04]  /*0f40*/  IADD3 R25, PT, PT, R27, -0x2, RZ ;  /* 0xfffffffe1b197810 */ /* 0x000fc80007ffe0ff */
[----:B--2---:R0:W-:Y:S04]  /*0f50*/  STG.E desc[UR8][R18.64], R24 ;  /* 0x0000001812007986 */ /* 0x0041e8000c101908 */
[----:B------:R-:W2:Y:S01]  /*0f60*/  LDG.E.64 R22, desc[UR8][R22.64] ;  /* 0x0000000816167981 */ /* 0x000ea2000c1e1b00 */
[----:B------:R-:W-:Y:S02]  /*0f70*/  IMAD R25, R25, R4, RZ ;  /* 0x0000000419197224 */ /* 0x000fe400078e02ff */
[----:B------:R-:W-:-:S04]  /*0f80*/  IMAD.WIDE R20, R21, 0x8, R10 ;  /* 0x0000000815147825 */ /* 0x000fc800078e020a */
[----:B0-----:R-:W-:Y:S01]  /*0f90*/  IMAD.WIDE R18, R25, 0x4, R8 ;  /* 0x0000000419127825 */ /* 0x001fe200078e0208 */
[----:B--2---:R0:W-:Y:S04]  /*0fa0*/  STG.E.64 desc[UR8][R20.64], R22 ;  /* 0x0000001614007986 */ /* 0x0041e8000c101b08 */
[----:B------:R-:W2:Y:S01]  /*0fb0*/  LDG.E R26, desc[UR8][R18.64] ;  /* 0x00000008121a7981 */ /* 0x000ea2000c1e1900 */
[----:B------:R-:W-:-:S04]  /*0fc0*/  IMAD.WIDE R28, R4, 0x4, R18 ;  /* 0x00000004041c7825 */ /* 0x000fc800078e0212 */
[C---:B0-----:R-:W-:Y:S01]  /*0fd0*/  IMAD.WIDE R20, R25.reuse, 0x8, R10 ;  /* 0x0000000819147825 */ /* 0x041fe200078e020a */
[----:B--2---:R0:W-:Y:S04]  /*0fe0*/  STG.E desc[UR8][R28.64], R26 ;  /* 0x0000001a1c007986 */ /* 0x0041e8000c101908 */
[----:B------:R-:W2:Y:S01]  /*0ff0*/  LDG.E.64 R22, desc[UR8][R20.64] ;  /* 0x0000000814167981 */ /* 0x000ea2000c1e1b00 */
[----:B------:R-:W-:Y:S01]  /*1000*/  IADD3 R24, PT, PT, -R4, RZ, RZ ;  /* 0x000000ff04187210 */ /* 0x000fe20007ffe1ff */
[----:B------:R-:W-:-:S04]  /*1010*/  IMAD.IADD R25, R25, 0x1, R4 ;  /* 0x0000000119197824 */ /* 0x000fc800078e0204 */
[----:B0-----:R-:W-:Y:S02]  /*1020*/  IMAD R26, R24, 0x2, R25 ;  /* 0x00000002181a7824 */ /* 0x001fe400078e0219 */
[----:B------:R-:W-:-:S05]  /*1030*/  IMAD.WIDE R24, R4, 0x8, R20 ;  /* 0x0000000804187825 */ /* 0x000fca00078e0214 */
[----:B--2---:R0:W-:Y:S02]  /*1040*/  STG.E.64 desc[UR8][R24.64], R22 ;  /* 0x0000001618007986 */ /* 0x0041e4000c101b08 */
[----:B0-----:R-:W-:-:S05]  /*1050*/  IMAD.WIDE R22, R26, 0x4, R8 ;  /* 0x000000041a167825 */ /* 0x001fca00078e0208 */
[----:B------:R-:W2:Y:S01]  /*1060*/  LDG.E R29, desc[UR8][R22.64] ;  /* 0x00000008161d7981 */ /* 0x000ea2000c1e1900 */
[----:B------:R-:W-:-:S03]  /*1070*/  IADD3 R4, PT, PT, R26, -R4, RZ ;  /* 0x800000041a047210 */ /* 0x000fc60007ffe0ff */
[----:B--2---:R0:W-:Y:S02]  /*1080*/  STG.E desc[UR8][R18.64], R29 ;  /* 0x0000001d12007986 */ /* 0x0041e4000c101908 */
[----:B0-----:R-:W-:-:S05]  /*1090*/  IMAD.WIDE R18, R26, 0x8, R10 ;  /* 0x000000081a127825 */ /* 0x001fca00078e020a */
[----:B------:R-:W2:Y:S04]  /*10a0*/  LDG.E.64 R28, desc[UR8][R18.64] ;  /* 0x00000008121c7981 */ /* 0x000ea8000c1e1b00 */
[----:B--2---:R0:W-:Y:S02]  /*10b0*/  STG.E.64 desc[UR8][R20.64], R28 ;  /* 0x0000001c14007986 */ /* 0x0041e4000c101b08 */
[----:B0-----:R-:W-:-:S05]  /*10c0*/  IMAD.WIDE R20, R4, 0x4, R8 ;  /* 0x0000000404147825 */ /* 0x001fca00078e0208 */
[----:B------:R-:W2:Y:S01]  /*10d0*/  LDG.E R26, desc[UR8][R20.64] ;  /* 0x00000008141a7981 */ /* 0x000ea2000c1e1900 */
[----:B------:R-:W-:-:S03]  /*10e0*/  IMAD.WIDE R24, R4, 0x8, R10 ;  /* 0x0000000804187825 */ /* 0x000fc600078e020a */
[----:B--2---:R3:W-:Y:S04]  /*10f0*/  STG.E desc[UR8][R22.64], R26 ;  /* 0x0000001a16007986 */ /* 0x0047e8000c101908 */
[----:B------:R-:W2:Y:S01]  /*1100*/  LDG.E.64 R24, desc[UR8][R24.64] ;  /* 0x0000000818187981 */ /* 0x000ea2000c1e1b00 */
[C---:B------:R-:W-:Y:S01]  /*1110*/  VIADD R28, R27.reuse, 0xfffffffd ;  /* 0xfffffffd1b1c7836 */ /* 0x040fe20000000000 */
[----:B------:R-:W-:-:S04]  /*1120*/  IADD3 R27, PT, PT, R27, -0x4, RZ ;  /* 0xfffffffc1b1b7810 */ /* 0x000fc80007ffe0ff */
[----:B------:R-:W-:Y:S01]  /*1130*/  ISETP.GT.AND P0, PT, R27, R2, PT ;  /* 0x000000021b00720c */ /* 0x000fe20003f04270 */
[----:B--2---:R3:W-:-:S12]  /*1140*/  STG.E.64 desc[UR8][R18.64], R24 ;  /* 0x0000001812007986 */ /* 0x0047d8000c101b08 */
[----:B------:R-:W-:Y:S05]  /*1150*/  @P0 BRA `(.L_x_27) ;  /* 0xfffffffc00580947 */ /* 0x000fea000383ffff */
.L_x_24:
[----:B------:R-:W-:Y:S05]  /*1160*/  BSYNC.RECONVERGENT B1 ;  /* 0x0000000000017941 */ /* 0x000fea0003800200 */
.L_x_23:
[----:B------:R-:W0:Y:S01]  /*1170*/  LDCU UR11, c[0x0][0x390] ;  /* 0x00007200ff0b77ac */ /* 0x000e220008000800 */
[----:B-123--:R-:W-:Y:S01]  /*1180*/  HFMA2 R23, -RZ, RZ, 0, 0 ;  /* 0x00000000ff177431 */ /* 0x00efe200000001ff */
[----:B------:R-:W-:-:S06]  /*1190*/  UIADD3 UR6, UPT, UPT, UR4, 0x1, URZ ;  /* 0x0000000104067890 */ /* 0x000fcc000fffe0ff */
[----:B------:R-:W-:Y:S02]  /*11a0*/  IMAD.U32 R22, RZ, RZ, UR6 ;  /* 0x00000006ff167e24 */ /* 0x000fe4000f8e00ff */
[----:B0-----:R-:W-:-:S04]  /*11b0*/  IMAD R25, R2, UR11, RZ ;  /* 0x0000000b02197c24 */ /* 0x001fc8000f8e02ff */
[----:B------:R-:W-:-:S04]  /*11c0*/  IMAD.WIDE R20, R25, 0x4, R8 ;  /* 0x0000000419147825 */ /* 0x000fc800078e0208 */
[----:B------:R-:W-:Y:S01]  /*11d0*/  IMAD.WIDE R24, R25, 0x8, R10 ;  /* 0x0000000819187825 */ /* 0x000fe200078e020a */
[----:B------:R0:W-:Y:S04]  /*11e0*/  STG.E desc[UR8][R20.64], R0 ;  /* 0x0000000014007986 */ /* 0x0001e8000c101908 */
[----:B------:R0:W-:Y:S04]  /*11f0*/  STG.E.64 desc[UR8][R24.64], R22 ;  /* 0x0000001618007986 */ /* 0x0001e8000c101b08 */
[----:B------:R0:W5:Y:S02]  /*1200*/  LDG.E R19, desc[UR8][R6.64] ;  /* 0x0000000806137981 */ /* 0x000164000c1e1900 */
.L_x_19:
[----:B------:R-:W-:Y:S05]  /*1210*/  BSYNC.RECONVERGENT B0 ;  /* 0x0000000000007941 */ /* 0x000fea0003800200 */
.L_x_18:
[----:B0-----:R-:W0:Y:S01]  /*1220*/  LDC R0, c[0x0][0x394] ;  /* 0x0000e500ff007b82 */ /* 0x001e220000000800 */
[----:B------:R-:W-:-:S06]  /*1230*/  UIADD3 UR6, UPT, UPT, UR4, 0x1, URZ ;  /* 0x0000000104067890 */ /* 0x000fcc000fffe0ff */
[----:B0-----:R-:W-:-:S13]  /*1240*/  ISETP.NE.AND P0, PT, R0, UR6, PT ;  /* 0x0000000600007c0c */ /* 0x001fda000bf05270 */
[----:B------:R-:W-:Y:S05]  /*1250*/  @!P0 EXIT ;  /* 0x000000000000894d */ /* 0x000fea0003800000 */
[----:B------:R-:W-:Y:S01]  /*1260*/  UMOV UR4, UR6 ;  /* 0x0000000600047c82 */ /* 0x000fe20008000000 */
[----:B------:R-:W-:Y:S05]  /*1270*/  BRA `(.L_x_28) ;  /* 0xfffffff400fc7947 */ /* 0x000fea000383ffff */
.L_x_17:
[----:B------:R-:W0:Y:S01]  /*1280*/  LDC R14, c[0x0][0x394] ;  /* 0x0000e500ff0e7b82 */ /* 0x000e220000000800 */
[----:B------:R-:W0:Y:S01]  /*1290*/  LDCU UR6, c[0x0][0x398] ;  /* 0x00007300ff0677ac */ /* 0x000e220008000800 */
[----:B------:R-:W-:Y:S02]  /*12a0*/  VIADD R2, R2, -UR5 ;  /* 0x8000000502027c36 */ /* 0x000fe40008000000 */
[----:B------:R-:W-:Y:S01]  /*12b0*/  IMAD.WIDE R10, R3, 0x8, R10 ;  /* 0x00000008030a7825 */ /* 0x000fe200078e020a */
[----:B------:R-:W1:Y:S02]  /*12c0*/  LDCU UR4, c[0x0][0x398] ;  /* 0x00007300ff0477ac */ /* 0x000e640008000800 */
[----:B------:R-:W-:Y:S02]  /*12d0*/  LOP3.LUT P1, R2, R2, 0x3, RZ, 0xc0, !PT ;  /* 0x0000000302027812 */ /* 0x000fe4000782c0ff */
[----:B0-----:R-:W-:-:S04]  /*12e0*/  IADD3 R4, PT, PT, -R14, UR6, RZ ;  /* 0x000000060e047c10 */ /* 0x001fc8000fffe1ff */
[----:B------:R-:W-:-:S07]  /*12f0*/  ISETP.GT.U32.AND P0, PT, R4, -0x4, PT ;  /* 0xfffffffc0400780c */ /* 0x000fce0003f04070 */
[----:B-1----:R-:W-:Y:S06]  /*1300*/  @!P1 BRA `(.L_x_29) ;  /* 0x0000000000509947 */ /* 0x002fec0003800000 */
[----:B------:R-:W-:Y:S01]  /*1310*/  IMAD R13, R0, UR5, RZ ;  /* 0x00000005000d7c24 */ /* 0x000fe2000f8e02ff */
[----:B------:R-:W-:Y:S01]  /*1320*/  IADD3 R12, PT, PT, -R2, RZ, RZ ;  /* 0x000000ff020c7210 */ /* 0x000fe20007ffe1ff */
[----:B------:R-:W0:Y:S01]  /*1330*/  LDCU UR7, c[0x0][0x390] ;  /* 0x00007200ff0777ac */ /* 0x000e220008000800 */
[----:B------:R-:W-:-:S12]  /*1340*/  UIADD3 UR6, UPT, UPT, UR5, 0x1, URZ ;  /* 0x0000000105067890 */ /* 0x000fd8000fffe0ff */
.L_x_30:
[----:B------:R-:W-:-:S06]  /*1350*/  IMAD.WIDE R2, R13, 0x4, R8 ;  /* 0x000000040d027825 */ /* 0x000fcc00078e0208 */
[----:B------:R-:W2:Y:S01]  /*1360*/  LDG.E R2, desc[UR8][R2.64] ;  /* 0x0000000802027981 */ /* 0x000ea2000c1e1900 */
[----:B------:R-:W-:Y:S02]  /*1370*/  USHF.R.S32.HI UR5, URZ, 0x1f, UR6 ;  /* 0x0000001fff057899 */ /* 0x000fe40008011406 */
[----:B------:R-:W-:Y:S02]  /*1380*/  IMAD.U32 R4, RZ, RZ, UR6 ;  /* 0x00000006ff047e24 */ /* 0x000fe4000f8e00ff */
[----:B------:R-:W-:Y:S02]  /*1390*/  VIADD R12, R12, 0x1 ;  /* 0x000000010c0c7836 */ /* 0x000fe40000000000 */
[----:B------:R-:W-:Y:S02]  /*13a0*/  MOV R5, UR5 ;  /* 0x0000000500057c02 */ /* 0x000fe40008000f00 */
[----:B0-----:R-:W-:Y:S01]  /*13b0*/  MOV R0, UR7 ;  /* 0x0000000700007c02 */ /* 0x001fe20008000f00 */
[----:B------:R-:W-:-:S02]  /*13c0*/  UIADD3 UR4, UPT, UPT, UR4, 0x1, URZ ;  /* 0x0000000104047890 */ /* 0x000fc4000fffe0ff */
[----:B------:R-:W-:Y:S02]  /*13d0*/  UIADD3 UR6, UPT, UPT, UR6, 0x1, URZ ;  /* 0x0000000106067890 */ /* 0x000fe4000fffe0ff */
[----:B------:R-:W-:Y:S01]  /*13e0*/  IMAD.IADD R13, R13, 0x1, R0 ;  /* 0x000000010d0d7824 */ /* 0x000fe200078e0200 */
[----:B--2--5:R-:W-:-:S13]  /*13f0*/  FSETP.GEU.AND P1, PT, R2, R19, PT ;  /* 0x000000130200720b */ /* 0x024fda0003f2e000 */
[----:B------:R1:W-:Y:S04]  /*1400*/  @!P1 STG.E desc[UR8][R6.64], R2 ;  /* 0x0000000206009986 */ /* 0x0003e8000c101908 */
[----:B------:R1:W-:Y:S04]  /*1410*/  @!P1 STG.E.64 desc[UR8][R10.64], R4 ;  /* 0x000000040a009986 */ /* 0x0003e8000c101b08 */
[----:B------:R1:W5:Y:S01]  /*1420*/  @!P1 LDG.E R19, desc[UR8][R6.64] ;  /* 0x0000000806139981 */ /* 0x000362000c1e1900 */
[----:B------:R-:W-:-:S13]  /*1430*/  ISETP.NE.AND P1, PT, R12, RZ, PT ;  /* 0x000000ff0c00720c */ /* 0x000fda0003f25270 */
[----:B-1----:R-:W-:Y:S05]  /*1440*/  @P1 BRA `(.L_x_30) ;  /* 0xfffffffc00c01947 */ /* 0x002fea000383ffff */
.L_x_29:
[----:B------:R-:W-:Y:S05]  /*1450*/  @P0 EXIT ;  /* 0x000000000000094d */ /* 0x000fea0003800000 */
[----:B------:R-:W0:Y:S01]  /*1460*/  LDC R2, c[0x0][0x390] ;  /* 0x0000e400ff027b82 */ /* 0x000e220000000800 */
[----:B------:R-:W-:Y:S01]  /*1470*/  IADD3 R3, PT, PT, -R14, UR4, RZ ;  /* 0x000000040e037c10 */ /* 0x000fe2000fffe1ff */
[----:B------:R-:W-:Y:S02]  /*1480*/  UIADD3 UR5, UPT, UPT, UR4, 0x4, URZ ;  /* 0x0000000404057890 */ /* 0x000fe4000fffe0ff */
[----:B------:R-:W-:Y:S01]  /*1490*/  IMAD R5, R0, UR4, RZ ;  /* 0x0000000400057c24 */ /* 0x000fe2000f8e02ff */
[----:B------:R-:W-:Y:S01]  /*14a0*/  UIADD3 UR6, UPT, UPT, UR4, 0x1, URZ ;  /* 0x0000000104067890 */ /* 0x000fe2000fffe0ff */
[----:B------:R-:W-:Y:S02]  /*14b0*/  ISETP.GE.AND P0, PT, R3, RZ, PT ;  /* 0x000000ff0300720c */ /* 0x000fe40003f06270 */
[----:B------:R-:W-:-:S03]  /*14c0*/  MOV R12, UR5 ;  /* 0x00000005000c7c02 */ /* 0x000fc60008000f00 */
[----:B------:R-:W-:-:S08]  /*14d0*/  IMAD.U32 R4, RZ, RZ, UR6 ;  /* 0x00000006ff047e24 */ /* 0x000fd0000f8e00ff */
[----:B------:R-:W-:Y:S05]  /*14e0*/  @P0 BRA `(.L_x_31) ;  /* 0x0000000c006c0947 */ /* 0x000fea0003800000 */
[----:B------:R-:W-:Y:S02]  /*14f0*/  IADD3 R13, PT, PT, -R3, RZ, RZ ;  /* 0x000000ff030d7210 */ /* 0x000fe40007ffe1ff */
[----:B------:R-:W-:Y:S02]  /*1500*/  PLOP3.LUT P0, PT, PT, PT, PT, 0x80, 0x8 ;  /* 0x000000000008781c */ /* 0x000fe40003f0f070 */
[----:B------:R-:W-:-:S13]  /*1510*/  ISETP.GT.AND P1, PT, R13, 0xc, PT ;  /* 0x0000000c0d00780c */ /* 0x000fda0003f24270 */
[----:B------:R-:W-:Y:S05]  /*1520*/  @!P1 BRA `(.L_x_32) ;  /* 0x0000000800309947 */ /* 0x000fea0003800000 */
[----:B------:R-:W-:Y:S01]  /*1530*/  PLOP3.LUT P0, PT, PT, PT, PT, 0x8, 0x80 ;  /* 0x000000000080781c */ /* 0x000fe20003f0e170 */
[----:B------:R-:W1:Y:S01]  /*1540*/  LDCU UR4, c[0x0][0x390] ;  /* 0x00007200ff0477ac */ /* 0x000e620008000800 */
[----:B------:R-:W-:-:S11]  /*1550*/  NOP ;  /* 0x0000000000007918 */ /* 0x000fd60000000000 */
.L_x_33:
[----:B------:R-:W-:-:S05]  /*1560*/  IMAD.WIDE R16, R5, 0x4, R8 ;  /* 0x0000000405107825 */ /* 0x000fca00078e0208 */
[----:B------:R-:W2:Y:S01]  /*1570*/  LDG.E R13, desc[UR8][R16.64] ;  /* 0x00000008100d7981 */ /* 0x000ea2000c1e1900 */
[----:B-1----:R-:W-:-:S04]  /*1580*/  IMAD.U32 R0, RZ, RZ, UR4 ;  /* 0x00000004ff007e24 */ /* 0x002fc8000f8e00ff */
[----:B------:R-:W-:Y:S01]  /*1590*/  IMAD.WIDE R14, R0, 0x4, R16 ;  /* 0x00000004000e7825 */ /* 0x000fe200078e0210 */
[----:B--2--5:R-:W-:-:S13]  /*15a0*/  FSETP.GEU.AND P1, PT, R13, R19, PT ;  /* 0x000000130d00720b */ /* 0x024fda0003f2e000 */
[----:B------:R-:W-:Y:S01]  /*15b0*/  @!P1 SHF.R.S32.HI R21, RZ, 0x1f, R4 ;  /* 0x0000001fff159819 */ /* 0x000fe20000011404 */
[----:B------:R-:W-:Y:S01]  /*15c0*/  @!P1 STG.E desc[UR8][R6.64], R13 ;  /* 0x0000000d06009986 */ /* 0x000fe2000c101908 */
[----:B------:R-:W-:-:S05]  /*15d0*/  @!P1 MOV R20, R4 ;  /* 0x0000000400149202 */ /* 0x000fca0000000f00 */
[----:B------:R1:W-:Y:S04]  /*15e0*/  @!P1 STG.E.64 desc[UR8][R10.64], R20 ;  /* 0x000000140a009986 */ /* 0x0003e8000c101b08 */
[----:B------:R-:W2:Y:S04]  /*15f0*/  @!P1 LDG.E R19, desc[UR8][R6.64] ;  /* 0x0000000806139981 */ /* 0x000ea8000c1e1900 */
[----:B------:R-:W2:Y:S01]  /*1600*/  LDG.E R18, desc[UR8][R14.64] ;  /* 0x000000080e127981 */ /* 0x000ea2000c1e1900 */
[----:B------:R-:W-:Y:S01]  /*1610*/  IMAD.WIDE R16, R0, 0x4, R14 ;  /* 0x0000000400107825 */ /* 0x000fe200078e020e */
[----:B--2---:R-:W-:-:S13]  /*1620*/  FSETP.GEU.AND P1, PT, R18, R19, PT ;  /* 0x000000131200720b */ /* 0x004fda0003f2e000 */
[----:B------:R-:W-:Y:S01]  /*1630*/  @!P1 VIADD R22, R4, 0x1 ;  /* 0x0000000104169836 */ /* 0x000fe20000000000 */
[----:B------:R2:W-:Y:S04]  /*1640*/  @!P1 STG.E desc[UR8][R6.64], R18 ;  /* 0x0000001206009986 */ /* 0x0005e8000c101908 */
[----:B------:R-:W-:-:S05]  /*1650*/  @!P1 SHF.R.S32.HI R23, RZ, 0x1f, R22 ;  /* 0x0000001fff179819 */ /* 0x000fca0000011416 */
[----:B------:R-:W-:Y:S04]  /*1660*/  @!P1 STG.E.64 desc[UR8][R10.64], R22 ;  /* 0x000000160a009986 */ /* 0x000fe8000c101b08 */
[----:B------:R-:W3:Y:S04]  /*1670*/  @!P1 LDG.E R19, desc[UR8][R6.64] ;  /* 0x0000000806139981 */ /* 0x000ee8000c1e1900 */
[----:B------:R-:W3:Y:S01]  /*1680*/  LDG.E R26, desc[UR8][R16.64] ;  /* 0x00000008101a7981 */ /* 0x000ee2000c1e1900 */
[----:B------:R-:W-:Y:S01]  /*1690*/  IMAD.WIDE R24, R0, 0x4, R16 ;  /* 0x0000000400187825 */ /* 0x000fe200078e0210 */
[----:B---3--:R-:W-:-:S13]  /*16a0*/  FSETP.GEU.AND P1, PT, R26, R19, PT ;  /* 0x000000131a00720b */ /* 0x008fda0003f2e000 */
[----:B-1----:R-:W-:Y:S01]  /*16b0*/  @!P1 IADD3 R20, PT, PT, R4, 0x2, RZ ;  /* 0x0000000204149810 */ /* 0x002fe20007ffe0ff */
[----:B------:R-:W-:Y:S03]  /*16c0*/  @!P1 STG.E desc[UR8][R6.64], R26 ;  /* 0x0000001a06009986 */ /* 0x000fe6000c101908 */
[----:B------:R-:W-:-:S05]  /*16d0*/  @!P1 SHF.R.S32.HI R21, RZ, 0x1f, R20 ;  /* 0x0000001fff159819 */ /* 0x000fca0000011414 */
[----:B------:R1:W-:Y:S04]  /*16e0*/  @!P1 STG.E.64 desc[UR8][R10.64], R20 ;  /* 0x000000140a009986 */ /* 0x0003e8000c101b08 */
[----:B------:R-:W3:Y:S04]  /*16f0*/  LDG.E R24, desc[UR8][R24.64] ;  /* 0x0000000818187981 */ /* 0x000ee8000c1e1900 */
[----:B------:R-:W3:Y:S01]  /*1700*/  @!P1 LDG.E R19, desc[UR8][R6.64] ;  /* 0x0000000806139981 */ /* 0x000ee2000c1e1900 */
[----:B------:R-:W-:Y:S01]  /*1710*/  IMAD R5, R0, 0x4, R5 ;  /* 0x0000000400057824 */ /* 0x000fe200078e0205 */
[----:B------:R-:W-:-:S03]  /*1720*/  SHF.R.S32.HI R13, RZ, 0x1f, R12 ;  /* 0x0000001fff0d7819 */ /* 0x000fc6000001140c */
[----:B------:R-:W-:Y:S01]  /*1730*/  IMAD.WIDE R14, R5, 0x4, R8 ;  /* 0x00000004050e7825 */ /* 0x000fe200078e0208 */
[----:B---3--:R-:W-:-:S13]  /*1740*/  FSETP.GEU.AND P1, PT, R24, R19, PT ;  /* 0x000000131800720b */ /* 0x008fda0003f2e000 */
[----:B------:R3:W-:Y:S04]  /*1750*/  @!P1 STG.E desc[UR8][R6.64], R24 ;  /* 0x0000001806009986 */ /* 0x0007e8000c101908 */
[----:B------:R-:W-:Y:S04]  /*1760*/  @!P1 STG.E.64 desc[UR8][R10.64], R12 ;  /* 0x0000000c0a009986 */ /* 0x000fe8000c101b08 */
[----:B------:R-:W4:Y:S04]  /*1770*/  @!P1 LDG.E R19, desc[UR8][R6.64] ;  /* 0x0000000806139981 */ /* 0x000f28000c1e1900 */
[----:B--2---:R-:W4:Y:S01]  /*1780*/  LDG.E R18, desc[UR8][R14.64] ;  /* 0x000000080e127981 */ /* 0x004f22000c1e1900 */
[----:B-1----:R-:W-:Y:S01]  /*1790*/  IADD3 R20, PT, PT, R4, 0x4, RZ ;  /* 0x0000000404147810 */ /* 0x002fe20007ffe0ff */
[----:B------:R-:W-:Y:S01]  /*17a0*/  IMAD.WIDE R16, R0, 0x4, R14 ;  /* 0x0000000400107825 */ /* 0x000fe200078e020e */
[----:B----4-:R-:W-:-:S13]  /*17b0*/  FSETP.GEU.AND P1, PT, R18, R19, PT ;  /* 0x000000131200720b */ /* 0x010fda0003f2e000 */
[----:B------:R-:W-:Y:S01]  /*17c0*/  @!P1 SHF.R.S32.HI R21, RZ, 0x1f, R20 ;  /* 0x0000001fff159819 */ /* 0x000fe20000011414 */
[----:B------:R1:W-:Y:S04]  /*17d0*/  @!P1 STG.E desc[UR8][R6.64], R18 ;  /* 0x0000001206009986 */ /* 0x0003e8000c101908 */
[----:B------:R2:W-:Y:S04]  /*17e0*/  @!P1 STG.E.64 desc[UR8][R10.64], R20 ;  /* 0x000000140a009986 */ /* 0x0005e8000c101b08 */
[----:B------:R-:W4:Y:S04]  /*17f0*/  @!P1 LDG.E R19, desc[UR8][R6.64] ;  /* 0x0000000806139981 */ /* 0x000f28000c1e1900 */
[----:B---3--:R-:W4:Y:S01]  /*1800*/  LDG.E R24, desc[UR8][R16.64] ;  /* 0x0000000810187981 */ /* 0x008f22000c1e1900 */
[----:B------:R-:W-:Y:S01]  /*1810*/  IMAD.WIDE R14, R0, 0x4, R16 ;  /* 0x00000004000e7825 */ /* 0x000fe200078e0210 */
[----:B----4-:R-:W-:-:S13]  /*1820*/  FSETP.GEU.AND P1, PT, R24, R19, PT ;  /* 0x000000131800720b */ /* 0x010fda0003f2e000 */
[----:B------:R-:W-:Y:S01]  /*1830*/  @!P1 VIADD R22, R4, 0x5 ;  /* 0x0000000504169836 */ /* 0x000fe20000000000 */
[----:B------:R3:W-:Y:S04]  /*1840*/  @!P1 STG.E desc[UR8][R6.64], R24 ;  /* 0x0000001806009986 */ /* 0x0007e8000c101908 */
[----:B------:R-:W-:-:S05]  /*1850*/  @!P1 SHF.R.S32.HI R23, RZ, 0x1f, R22 ;  /* 0x0000001fff179819 */ /* 0x000fca0000011416 */
[----:B------:R-:W-:Y:S04]  /*1860*/  @!P1 STG.E.64 desc[UR8][R10.64], R22 ;  /* 0x000000160a009986 */ /* 0x000fe8000c101b08 */
[----:B------:R-:W4:Y:S04]  /*1870*/  @!P1 LDG.E R19, desc[UR8][R6.64] ;  /* 0x0000000806139981 */ /* 0x000f28000c1e1900 */
[----:B-1----:R-:W4:Y:S01]  /*1880*/  LDG.E R18, desc[UR8][R14.64] ;  /* 0x000000080e127981 */ /* 0x002f22000c1e1900 */
[----:B------:R-:W-:Y:S01]  /*1890*/  IMAD.WIDE R16, R0, 0x4, R14 ;  /* 0x0000000400107825 */ /* 0x000fe200078e020e */
[----:B----4-:R-:W-:-:S13]  /*18a0*/  FSETP.GEU.AND P1, PT, R18, R19, PT ;  /* 0x000000131200720b */ /* 0x010fda0003f2e000 */
[----:B--2---:R-:W-:Y:S01]  /*18b0*/  @!P1 IADD3 R20, PT, PT, R4, 0x6, RZ ;  /* 0x0000000604149810 */ /* 0x004fe20007ffe0ff */
[----:B------:R1:W-:Y:S03]  /*18c0*/  @!P1 STG.E desc[UR8][R6.64], R18 ;  /* 0x0000001206009986 */ /* 0x0003e6000c101908 */
[----:B------:R-:W-:-:S05]  /*18d0*/  @!P1 SHF.R.S32.HI R21, RZ, 0x1f, R20 ;  /* 0x0000001fff159819 */ /* 0x000fca0000011414 */
[----:B------:R2:W-:Y:S04]  /*18e0*/  @!P1 STG.E.64 desc[UR8][R10.64], R20 ;  /* 0x000000140a009986 */ /* 0x0005e8000c101b08 */
[----:B------:R-:W4:Y:S04]  /*18f0*/  LDG.E R16, desc[UR8][R16.64] ;  /* 0x0000000810107981 */ /* 0x000f28000c1e1900 */
[----:B------:R-:W4:Y:S01]  /*1900*/  @!P1 LDG.E R19, desc[UR8][R6.64] ;  /* 0x0000000806139981 */ /* 0x000f22000c1e1900 */
[----:B------:R-:W-:Y:S01]  /*1910*/  VIADD R12, R12, 0x4 ;  /* 0x000000040c0c7836 */ /* 0x000fe20000000000 */
[----:B------:R-:W-:-:S04]  /*1920*/  LEA R5, R0, R5, 0x2 ;  /* 0x0000000500057211 */ /* 0x000fc800078e10ff */
[----:B------:R-:W-:Y:S01]  /*1930*/  SHF.R.S32.HI R13, RZ, 0x1f, R12 ;  /* 0x0000001fff0d7819 */ /* 0x000fe2000001140c */
[----:B---3--:R-:W-:Y:S01]  /*1940*/  IMAD.WIDE R24, R5, 0x4, R8 ;  /* 0x0000000405187825 */ /* 0x008fe200078e0208 */
[----:B----4-:R-:W-:-:S13]  /*1950*/  FSETP.GEU.AND P1, PT, R16, R19, PT ;  /* 0x000000131000720b */ /* 0x010fda0003f2e000 */
[----:B------:R3:W-:Y:S04]  /*1960*/  @!P1 STG.E desc[UR8][R6.64], R16 ;  /* 0x0000001006009986 */ /* 0x0007e8000c101908 */
[----:B------:R-:W-:Y:S04]  /*1970*/  @!P1 STG.E.64 desc[UR8][R10.64], R12 ;  /* 0x0000000c0a009986 */ /* 0x000fe8000c101b08 */
[----:B------:R-:W4:Y:S04]  /*1980*/  @!P1 LDG.E R19, desc[UR8][R6.64] ;  /* 0x0000000806139981 */ /* 0x000f28000c1e1900 */
[----:B-1----:R-:W4:Y:S01]  /*1990*/  LDG.E R18, desc[UR8][R24.64] ;  /* 0x0000000818127981 */ /* 0x002f22000c1e1900 */
[----:B--2---:R-:W-:-:S02]  /*19a0*/  VIADD R20, R4, 0x8 ;  /* 0x0000000804147836 */ /* 0x004fc40000000000 */
[----:B------:R-:W-:Y:S01]  /*19b0*/  IMAD.WIDE R14, R0, 0x4, R24 ;  /* 0x00000004000e7825 */ /* 0x000fe200078e0218 */
[----:B----4-:R-:W-:-:S13]  /*19c0*/  FSETP.GEU.AND P1, PT, R18, R19, PT ;  /* 0x000000131200720b */ /* 0x010fda0003f2e000 */
[----:B------:R-:W-:Y:S01]  /*19d0*/  @!P1 SHF.R.S32.HI R21, RZ, 0x1f, R20 ;  /* 0x0000001fff159819 */ /* 0x000fe20000011414 */
[----:B------:R1:W-:Y:S04]  /*19e0*/  @!P1 STG.E desc[UR8][R6.64], R18 ;  /* 0x0000001206009986 */ /* 0x0003e8000c101908 */
[----:B------:R2:W-:Y:S04]  /*19f0*/  @!P1 STG.E.64 desc[UR8][R10.64], R20 ;  /* 0x000000140a009986 */ /* 0x0005e8000c101b08 */
[----:B------:R-:W4:Y:S04]  /*1a00*/  @!P1 LDG.E R19, desc[UR8][R6.64] ;  /* 0x0000000806139981 */ /* 0x000f28000c1e1900 */
[----:B------:R-:W4:Y:S01]  /*1a10*/  LDG.E R26, desc[UR8][R14.64] ;  /* 0x000000080e1a7981 */ /* 0x000f22000c1e1900 */
[----:B---3--:R-:W-:Y:S01]  /*1a20*/  IMAD.WIDE R16, R0, 0x4, R14 ;  /* 0x0000000400107825 */ /* 0x008fe200078e020e */
[----:B----4-:R-:W-:-:S13]  /*1a30*/  FSETP.GEU.AND P1, PT, R26, R19, PT ;  /* 0x000000131a00720b */ /* 0x010fda0003f2e000 */
[----:B------:R-:W-:Y:S01]  /*1a40*/  @!P1 IADD3 R22, PT, PT, R4, 0x9, RZ ;  /* 0x0000000904169810 */ /* 0x000fe20007ffe0ff */
[----:B------:R-:W-:Y:S03]  /*1a50*/  @!P1 STG.E desc[UR8][R6.64], R26 ;  /* 0x0000001a06009986 */ /* 0x000fe6000c101908 */
[----:B------:R-:W-:-:S05]  /*1a60*/  @!P1 SHF.R.S32.HI R23, RZ, 0x1f, R22 ;  /* 0x0000001fff179819 */ /* 0x000fca0000011416 */
[----:B------:R-:W-:Y:S04]  /*1a70*/  @!P1 STG.E.64 desc[UR8][R10.64], R22 ;  /* 0x000000160a009986 */ /* 0x000fe8000c101b08 */
[----:B------:R-:W3:Y:S04]  /*1a80*/  @!P1 LDG.E R19, desc[UR8][R6.64] ;  /* 0x0000000806139981 */ /* 0x000ee8000c1e1900 */
[----:B-1----:R-:W3:Y:S01]  /*1a90*/  LDG.E R18, desc[UR8][R16.64] ;  /* 0x0000000810127981 */ /* 0x002ee2000c1e1900 */
[----:B------:R-:W-:Y:S01]  /*1aa0*/  IMAD.WIDE R14, R0, 0x4, R16 ;  /* 0x00000004000e7825 */ /* 0x000fe200078e0210 */
[----:B---3--:R-:W-:-:S13]  /*1ab0*/  FSETP.GEU.AND P1, PT, R18, R19, PT ;  /* 0x000000131200720b */ /* 0x008fda0003f2e000 */
[----:B--2---:R-:W-:Y:S01]  /*1ac0*/  @!P1 VIADD R20, R4, 0xa ;  /* 0x0000000a04149836 */ /* 0x004fe20000000000 */
[----:B------:R1:W-:Y:S04]  /*1ad0*/  @!P1 STG.E desc[UR8][R6.64], R18 ;  /* 0x0000001206009986 */ /* 0x0003e8000c101908 */
[----:B------:R-:W-:-:S05]  /*1ae0*/  @!P1 SHF.R.S32.HI R21, RZ, 0x1f, R20 ;  /* 0x0000001fff159819 */ /* 0x000fca0000011414 */
[----:B------:R2:W-:Y:S04]  /*1af0*/  @!P1 STG.E.64 desc[UR8][R10.64], R20 ;  /* 0x000000140a009986 */ /* 0x0005e8000c101b08 */
[----:B------:R-:W3:Y:S04]  /*1b00*/  LDG.E R24, desc[UR8][R14.64] ;  /* 0x000000080e187981 */ /* 0x000ee8000c1e1900 */
[----:B------:R-:W3:Y:S01]  /*1b10*/  @!P1 LDG.E R19, desc[UR8][R6.64] ;  /* 0x0000000806139981 */ /* 0x000ee2000c1e1900 */
[----:B------:R-:W-:Y:S01]  /*1b20*/  IADD3 R12, PT, PT, R12, 0x4, RZ ;  /* 0x000000040c0c7810 */ /* 0x000fe20007ffe0ff */
[----:B------:R-:W-:-:S03]  /*1b30*/  IMAD R5, R0, 0x4, R5 ;  /* 0x0000000400057824 */ /* 0x000fc600078e0205 */
[----:B------:R-:W-:Y:S01]  /*1b40*/  SHF.R.S32.HI R13, RZ, 0x1f, R12 ;  /* 0x0000001fff0d7819 */ /* 0x000fe2000001140c */
[----:B------:R-:W-:Y:S01]  /*1b50*/  IMAD.WIDE R16, R5, 0x4, R8 ;  /* 0x0000000405107825 */ /* 0x000fe200078e0208 */
[----:B---3--:R-:W-:-:S13]  /*1b60*/  FSETP.GEU.AND P1, PT, R24, R19, PT ;  /* 0x000000131800720b */ /* 0x008fda0003f2e000 */
[----:B------:R3:W-:Y:S04]  /*1b70*/  @!P1 STG.E desc[UR8][R6.64], R24 ;  /* 0x0000001806009986 */ /* 0x0007e8000c101908 */
[----:B------:R4:W-:Y:S04]  /*1b80*/  @!P1 STG.E.64 desc[UR8][R10.64], R12 ;  /* 0x0000000c0a009986 */ /* 0x0009e8000c101b08 */
[----:B------:R-:W3:Y:S04]  /*1b90*/  @!P1 LDG.E R19, desc[UR8][R6.64] ;  /* 0x0000000806139981 */ /* 0x000ee8000c1e1900 */
[----:B-1----:R-:W3:Y:S01]  /*1ba0*/  LDG.E R18, desc[UR8][R16.64] ;  /* 0x0000000810127981 */ /* 0x002ee2000c1e1900 */
[----:B--2---:R-:W-:Y:S01]  /*1bb0*/  IADD3 R20, PT, PT, R4, 0xc, RZ ;  /* 0x0000000c04147810 */ /* 0x004fe20007ffe0ff */
[----:B------:R-:W-:Y:S01]  /*1bc0*/  IMAD.WIDE R14, R0, 0x4, R16 ;  /* 0x00000004000e7825 */ /* 0x000fe200078e0210 */
[----:B---3--:R-:W-:-:S13]  /*1bd0*/  FSETP.GEU.AND P1, PT, R18, R19, PT ;  /* 0x000000131200720b */ /* 0x008fda0003f2e000 */
[----:B------:R-:W-:Y:S01]  /*1be0*/  @!P1 SHF.R.S32.HI R21, RZ, 0x1f, R20 ;  /* 0x0000001fff159819 */ /* 0x000fe20000011414 */
[----:B------:R-:W-:Y:S04]  /*1bf0*/  @!P1 STG.E desc[UR8][R6.64], R18 ;  /* 0x0000001206009986 */ /* 0x000fe8000c101908 */
[----:B------:R1:W-:Y:S04]  /*1c00*/  @!P1 STG.E.64 desc[UR8][R10.64], R20 ;  /* 0x000000140a009986 */ /* 0x0003e8000c101b08 */
[----:B------:R-:W2:Y:S04]  /*1c10*/  @!P1 LDG.E R19, desc[UR8][R6.64] ;  /* 0x0000000806139981 */ /* 0x000ea8000c1e1900 */
[----:B------:R-:W2:Y:S01]  /*1c20*/  LDG.E R24, desc[UR8][R14.64] ;  /* 0x000000080e187981 */ /* 0x000ea2000c1e1900 */
[----:B------:R-:W-:Y:S01]  /*1c30*/  IMAD.WIDE R16, R0, 0x4, R14 ;  /* 0x0000000400107825 */ /* 0x000fe200078e020e */
[----:B--2---:R-:W-:-:S13]  /*1c40*/  FSETP.GEU.AND P1, PT, R24, R19, PT ;  /* 0x000000131800720b */ /* 0x004fda0003f2e000 */
[----:B------:R-:W-:Y:S01]  /*1c50*/  @!P1 VIADD R22, R4, 0xd ;  /* 0x0000000d04169836 */ /* 0x000fe20000000000 */
[----:B------:R-:W-:Y:S04]  /*1c60*/  @!P1 STG.E desc[UR8][R6.64], R24 ;  /* 0x0000001806009986 */ /* 0x000fe8000c101908 */
[----:B------:R-:W-:-:S05]  /*1c70*/  @!P1 SHF.R.S32.HI R23, RZ, 0x1f, R22 ;  /* 0x0000001fff179819 */ /* 0x000fca0000011416 */
[----:B------:R2:W-:Y:S04]  /*1c80*/  @!P1 STG.E.64 desc[UR8][R10.64], R22 ;  /* 0x000000160a009986 */ /* 0x0005e8000c101b08 */
[----:B------:R-:W3:Y:S04]  /*1c90*/  @!P1 LDG.E R19, desc[UR8][R6.64] ;  /* 0x0000000806139981 */ /* 0x000ee8000c1e1900 */
[----:B----4-:R-:W3:Y:S01]  /*1ca0*/  LDG.E R13, desc[UR8][R16.64] ;  /* 0x00000008100d7981 */ /* 0x010ee2000c1e1900 */
[----:B------:R-:W-:Y:S01]  /*1cb0*/  IMAD.WIDE R14, R0, 0x4, R16 ;  /* 0x00000004000e7825 */ /* 0x000fe200078e0210 */
[----:B---3--:R-:W-:-:S13]  /*1cc0*/  FSETP.GEU.AND P1, PT, R13, R19, PT ;  /* 0x000000130d00720b */ /* 0x008fda0003f2e000 */
[----:B-1----:R-:W-:Y:S01]  /*1cd0*/  @!P1 IADD3 R20, PT, PT, R4, 0xe, RZ ;  /* 0x0000000e04149810 */ /* 0x002fe20007ffe0ff */
[----:B------:R3:W-:Y:S03]  /*1ce0*/  @!P1 STG.E desc[UR8][R6.64], R13 ;  /* 0x0000000d06009986 */ /* 0x0007e6000c101908 */
[----:B------:R-:W-:-:S05]  /*1cf0*/  @!P1 SHF.R.S32.HI R21, RZ, 0x1f, R20 ;  /* 0x0000001fff159819 */ /* 0x000fca0000011414 */
[----:B------:R3:W-:Y:S04]  /*1d00*/  @!P1 STG.E.64 desc[UR8][R10.64], R20 ;  /* 0x000000140a009986 */ /* 0x0007e8000c101b08 */
[----:B------:R-:W4:Y:S04]  /*1d10*/  LDG.E R14, desc[UR8][R14.64] ;  /* 0x000000080e0e7981 */ /* 0x000f28000c1e1900 */
[----:B------:R-:W4:Y:S01]  /*1d20*/  @!P1 LDG.E R19, desc[UR8][R6.64] ;  /* 0x0000000806139981 */ /* 0x000f22000c1e1900 */
[----:B--2---:R-:W-:Y:S01]  /*1d30*/  VIADD R22, R12, 0x4 ;  /* 0x000000040c167836 */ /* 0x004fe20000000000 */
[----:B------:R-:W-:-:S04]  /*1d40*/  IADD3 R3, PT, PT, R3, 0x10, RZ ;  /* 0x0000001003037810 */ /* 0x000fc80007ffe0ff */
[----:B------:R-:W-:Y:S01]  /*1d50*/  SHF.R.S32.HI R23, RZ, 0x1f, R22 ;  /* 0x0000001fff177819 */ /* 0x000fe20000011416 */
[----:B------:R-:W-:Y:S01]  /*1d60*/  VIADD R12, R22, 0x4 ;  /* 0x00000004160c7836 */ /* 0x000fe20000000000 */
[----:B------:R-:W-:Y:S01]  /*1d70*/  LEA R5, R0, R5, 0x2 ;  /* 0x0000000500057211 */ /* 0x000fe200078e10ff */
[----:B------:R-:W-:Y:S01]  /*1d80*/  VIADD R4, R4, 0x10 ;  /* 0x0000001004047836 */ /* 0x000fe20000000000 */
[----:B----4-:R-:W-:-:S13]  /*1d90*/  FSETP.GEU.AND P1, PT, R14, R19, PT ;  /* 0x000000130e00720b */ /* 0x010fda0003f2e000 */
[----:B------:R3:W-:Y:S04]  /*1da0*/  @!P1 STG.E desc[UR8][R6.64], R14 ;  /* 0x0000000e06009986 */ /* 0x0007e8000c101908 */
[----:B------:R3:W-:Y:S04]  /*1db0*/  @!P1 STG.E.64 desc[UR8][R10.64], R22 ;  /* 0x000000160a009986 */ /* 0x0007e8000c101b08 */
[----:B------:R3:W5:Y:S01]  /*1dc0*/  @!P1 LDG.E R19, desc[UR8][R6.64] ;  /* 0x0000000806139981 */ /* 0x000762000c1e1900 */
[----:B------:R-:W-:-:S13]  /*1dd0*/  ISETP.GE.AND P1, PT, R3, -0xc, PT ;  /* 0xfffffff40300780c */ /* 0x000fda0003f26270 */
[----:B---3--:R-:W-:Y:S05]  /*1de0*/  @!P1 BRA `(.L_x_33) ;  /* 0xfffffff400dc9947 */ /* 0x008fea000383ffff */
.L_x_32:
[----:B------:R-:W-:-:S04]  /*1df0*/  IADD3 R13, PT, PT, -R3, RZ, RZ ;  /* 0x000000ff030d7210 */ /* 0x000fc80007ffe1ff */
[----:B------:R-:W-:-:S13]  /*1e00*/  ISETP.GT.AND P1, PT, R13, 0x4, PT ;  /* 0x000000040d00780c */ /* 0x000fda0003f24270 */
[----:B------:R-:W-:Y:S05]  /*1e10*/  @!P1 BRA `(.L_x_34) ;  /* 0x0000000400189947 */ /* 0x000fea0003800000 */
[----:B------:R-:W-:-:S05]  /*1e20*/  IMAD.WIDE R16, R5, 0x4, R8 ;  /* 0x0000000405107825 */ /* 0x000fca00078e0208 */
[----:B------:R-:W2:Y:S01]  /*1e30*/  LDG.E R13, desc[UR8][R16.64] ;  /* 0x00000008100d7981 */ /* 0x000ea2000c1e1900 */
[----:B------:R-:W-:Y:S01]  /*1e40*/  IMAD.WIDE R14, R0, 0x4, R16 ;  /* 0x00000004000e7825 */ /* 0x000fe200078e0210 */
[----:B--2--5:R-:W-:-:S13]  /*1e50*/  FSETP.GEU.AND P0, PT, R13, R19, PT ;  /* 0x000000130d00720b */ /* 0x024fda0003f0e000 */
[--C-:B------:R-:W-:Y:S01]  /*1e60*/  @!P0 SHF.R.S32.HI R21, RZ, 0x1f, R4.reuse ;  /* 0x0000001fff158819 */ /* 0x100fe20000011404 */
[----:B------:R-:W-:Y:S01]  /*1e70*/  @!P0 IMAD.MOV.U32 R20, RZ, RZ, R4 ;  /* 0x000000ffff148224 */ /* 0x000fe200078e0004 */
[----:B------:R-:W-:Y:S04]  /*1e80*/  @!P0 STG.E desc[UR8][R6.64], R13 ;  /* 0x0000000d06008986 */ /* 0x000fe8000c101908 */
[----:B------:R1:W-:Y:S04]  /*1e90*/  @!P0 STG.E.64 desc[UR8][R10.64], R20 ;  /* 0x000000140a008986 */ /* 0x0003e8000c101b08 */
[----:B------:R-:W2:Y:S04]  /*1ea0*/  @!P0 LDG.E R19, desc[UR8][R6.64] ;  /* 0x0000000806138981 */ /* 0x000ea8000c1e1900 */
[----:B------:R-:W2:Y:S01]  /*1eb0*/  LDG.E R18, desc[UR8][R14.64] ;  /* 0x000000080e127981 */ /* 0x000ea2000c1e1900 */
[----:B------:R-:W-:Y:S01]  /*1ec0*/  IMAD.WIDE R16, R0, 0x4, R14 ;  /* 0x0000000400107825 */ /* 0x000fe200078e020e */
[----:B--2---:R-:W-:-:S13]  /*1ed0*/  FSETP.GEU.AND P0, PT, R18, R19, PT ;  /* 0x000000131200720b */ /* 0x004fda0003f0e000 */
[----:B------:R-:W-:Y:S01]  /*1ee0*/  @!P0 IADD3 R22, PT, PT, R4, 0x1, RZ ;  /* 0x0000000104168810 */ /* 0x000fe20007ffe0ff */
[----:B------:R2:W-:Y:S03]  /*1ef0*/  @!P0 STG.E desc[UR8][R6.64], R18 ;  /* 0x0000001206008986 */ /* 0x0005e6000c101908 */
[----:B------:R-:W-:-:S05]  /*1f00*/  @!P0 SHF.R.S32.HI R23, RZ, 0x1f, R22 ;  /* 0x0000001fff178819 */ /* 0x000fca0000011416 */
[----:B------:R-:W-:Y:S04]  /*1f10*/  @!P0 STG.E.64 desc[UR8][R10.64], R22 ;  /* 0x000000160a008986 */ /* 0x000fe8000c101b08 */
[----:B------:R-:W3:Y:S04]  /*1f20*/  @!P0 LDG.E R19, desc[UR8][R6.64] ;  /* 0x0000000806138981 */ /* 0x000ee8000c1e1900 */
[----:B------:R-:W3:Y:S01]  /*1f30*/  LDG.E R26, desc[UR8][R16.64] ;  /* 0x00000008101a7981 */ /* 0x000ee2000c1e1900 */
[----:B------:R-:W-:Y:S01]  /*1f40*/  IMAD.WIDE R24, R0, 0x4, R16 ;  /* 0x0000000400187825 */ /* 0x000fe200078e0210 */
[----:B---3--:R-:W-:-:S13]  /*1f50*/  FSETP.GEU.AND P0, PT, R26, R19, PT ;  /* 0x000000131a00720b */ /* 0x008fda0003f0e000 */
[----:B-1----:R-:W-:Y:S01]  /*1f60*/  @!P0 VIADD R20, R4, 0x2 ;  /* 0x0000000204148836 */ /* 0x002fe20000000000 */
[----:B------:R-:W-:Y:S04]  /*1f70*/  @!P0 STG.E desc[UR8][R6.64], R26 ;  /* 0x0000001a06008986 */ /* 0x000fe8000c101908 */
[----:B------:R-:W-:-:S05]  /*1f80*/  @!P0 SHF.R.S32.HI R21, RZ, 0x1f, R20 ;  /* 0x0000001fff158819 */ /* 0x000fca0000011414 */
[----:B------:R-:W-:Y:S04]  /*1f90*/  @!P0 STG.E.64 desc[UR8][R10.64], R20 ;  /* 0x000000140a008986 */ /* 0x000fe8000c101b08 */
[----:B------:R-:W3:Y:S04]  /*1fa0*/  LDG.E R14, desc[UR8][R24.64] ;  /* 0x00000008180e7981 */ /* 0x000ee8000c1e1900 */
[----:B------:R-:W3:Y:S01]  /*1fb0*/  @!P0 LDG.E R19, desc[UR8][R6.64] ;  /* 0x0000000806138981 */ /* 0x000ee2000c1e1900 */
[----:B------:R-:W-:Y:S02]  /*1fc0*/  LEA R15, R0, R5, 0x2 ;  /* 0x00000005000f7211 */ /* 0x000fe400078e10ff */
[----:B------:R-:W-:-:S03]  /*1fd0*/  SHF.R.S32.HI R13, RZ, 0x1f, R12 ;  /* 0x0000001fff0d7819 */ /* 0x000fc6000001140c */
[----:B------:R-:W-:Y:S01]  /*1fe0*/  IMAD.WIDE R16, R15, 0x4, R8 ;  /* 0x000000040f107825 */ /* 0x000fe200078e0208 */
[----:B---3--:R-:W-:-:S13]  /*1ff0*/  FSETP.GEU.AND P0, PT, R14, R19, PT ;  /* 0x000000130e00720b */ /* 0x008fda0003f0e000 */
[----:B------:R1:W-:Y:S04]  /*2000*/  @!P0 STG.E desc[UR8][R6.64], R14 ;  /* 0x0000000e06008986 */ /* 0x0003e8000c101908 */
[----:B------:R3:W-:Y:S04]  /*2010*/  @!P0 STG.E.64 desc[UR8][R10.64], R12 ;  /* 0x0000000c0a008986 */ /* 0x0007e8000c101b08 */
[----:B------:R-:W4:Y:S04]  /*2020*/  @!P0 LDG.E R19, desc[UR8][R6.64] ;  /* 0x0000000806138981 */ /* 0x000f28000c1e1900 */
[----:B--2---:R-:W4:Y:S01]  /*2030*/  LDG.E R18, desc[UR8][R16.64] ;  /* 0x0000000810127981 */ /* 0x004f22000c1e1900 */
[----:B------:R-:W-:-:S02]  /*2040*/  VIADD R4, R4, 0x4 ;  /* 0x0000000404047836 */ /* 0x000fc40000000000 */
[----:B------:R-:W-:Y:S01]  /*2050*/  IMAD.WIDE R24, R0, 0x4, R16 ;  /* 0x0000000400187825 */ /* 0x000fe200078e0210 */
[----:B----4-:R-:W-:-:S13]  /*2060*/  FSETP.GEU.AND P0, PT, R18, R19, PT ;  /* 0x000000131200720b */ /* 0x010fda0003f0e000 */
[----:B------:R-:W-:Y:S01]  /*2070*/  @!P0 SHF.R.S32.HI R5, RZ, 0x1f, R4 ;  /* 0x0000001fff058819 */ /* 0x000fe20000011404 */
[----:B------:R-:W-:Y:S04]  /*2080*/  @!P0 STG.E desc[UR8][R6.64], R18 ;  /* 0x0000001206008986 */ /* 0x000fe8000c101908 */
[----:B------:R-:W-:Y:S04]  /*2090*/  @!P0 STG.E.64 desc[UR8][R10.64], R4 ;  /* 0x000000040a008986 */ /* 0x000fe8000c101b08 */
[----:B------:R-:W2:Y:S04]  /*20a0*/  @!P0 LDG.E R19, desc[UR8][R6.64] ;  /* 0x0000000806138981 */ /* 0x000ea8000c1e1900 */
[----:B-1----:R-:W2:Y:S01]  /*20b0*/  LDG.E R14, desc[UR8][R24.64] ;  /* 0x00000008180e7981 */ /* 0x002ea2000c1e1900 */
[----:B------:R-:W-:Y:S01]  /*20c0*/  IMAD.WIDE R16, R0, 0x4, R24 ;  /* 0x0000000400107825 */ /* 0x000fe200078e0218 */
[----:B--2---:R-:W-:-:S13]  /*20d0*/  FSETP.GEU.AND P0, PT, R14, R19, PT ;  /* 0x000000130e00720b */ /* 0x004fda0003f0e000 */
[----:B------:R-:W-:Y:S01]  /*20e0*/  @!P0 IADD3 R20, PT, PT, R4, 0x1, RZ ;  /* 0x0000000104148810 */ /* 0x000fe20007ffe0ff */
[----:B------:R-:W-:Y:S03]  /*20f0*/  @!P0 STG.E desc[UR8][R6.64], R14 ;  /* 0x0000000e06008986 */ /* 0x000fe6000c101908 */
[----:B------:R-:W-:-:S05]  /*2100*/  @!P0 SHF.R.S32.HI R21, RZ, 0x1f, R20 ;  /* 0x0000001fff158819 */ /* 0x000fca0000011414 */
[----:B------:R1:W-:Y:S04]  /*2110*/  @!P0 STG.E.64 desc[UR8][R10.64], R20 ;  /* 0x000000140a008986 */ /* 0x0003e8000c101b08 */
[----:B------:R-:W2:Y:S04]  /*2120*/  @!P0 LDG.E R19, desc[UR8][R6.64] ;  /* 0x0000000806138981 */ /* 0x000ea8000c1e1900 */
[----:B---3--:R-:W2:Y:S01]  /*2130*/  LDG.E R13, desc[UR8][R16.64] ;  /* 0x00000008100d7981 */ /* 0x008ea2000c1e1900 */
[----:B------:R-:W-:Y:S01]  /*2140*/  IMAD.WIDE R24, R0, 0x4, R16 ;  /* 0x0000000400187825 */ /* 0x000fe200078e0210 */
[----:B--2---:R-:W-:-:S13]  /*2150*/  FSETP.GEU.AND P0, PT, R13, R19, PT ;  /* 0x000000130d00720b */ /* 0x004fda0003f0e000 */
[----:B------:R-:W-:Y:S01]  /*2160*/  @!P0 VIADD R22, R4, 0x2 ;  /* 0x0000000204168836 */ /* 0x000fe20000000000 */
[----:B------:R2:W-:Y:S04]  /*2170*/  @!P0 STG.E desc[UR8][R6.64], R13 ;  /* 0x0000000d06008986 */ /* 0x0005e8000c101908 */
[----:B------:R-:W-:-:S05]  /*2180*/  @!P0 SHF.R.S32.HI R23, RZ, 0x1f, R22 ;  /* 0x0000001fff178819 */ /* 0x000fca0000011416 */
[----:B------:R2:W-:Y:S04]  /*2190*/  @!P0 STG.E.64 desc[UR8][R10.64], R22 ;  /* 0x000000160a008986 */ /* 0x0005e8000c101b08 */
[----:B------:R-:W3:Y:S04]  /*21a0*/  LDG.E R24, desc[UR8][R24.64] ;  /* 0x0000000818187981 */ /* 0x000ee8000c1e1900 */
[----:B------:R-:W3:Y:S01]  /*21b0*/  @!P0 LDG.E R19, desc[UR8][R6.64] ;  /* 0x0000000806138981 */ /* 0x000ee2000c1e1900 */
[----:B-1----:R-:W-:Y:S01]  /*21c0*/  IADD3 R20, PT, PT, R12, 0x4, RZ ;  /* 0x000000040c147810 */ /* 0x002fe20007ffe0ff */
[----:B------:R-:W-:-:S03]  /*21d0*/  VIADD R3, R3, 0x4 ;  /* 0x0000000403037836 */ /* 0x000fc60000000000 */
[----:B------:R-:W-:Y:S01]  /*21e0*/  SHF.R.S32.HI R21, RZ, 0x1f, R20 ;  /* 0x0000001fff157819 */ /* 0x000fe20000011414 */
[----:B------:R-:W-:Y:S01]  /*21f0*/  VIADD R3, R3, 0x4 ;  /* 0x0000000403037836 */ /* 0x000fe20000000000 */
[----:B------:R-:W-:Y:S01]  /*2200*/  LEA R5, R0, R15, 0x2 ;  /* 0x0000000f00057211 */ /* 0x000fe200078e10ff */
[----:B------:R-:W-:Y:S01]  /*2210*/  VIADD R4, R4, 0x4 ;  /* 0x0000000404047836 */ /* 0x000fe20000000000 */
[----:B------:R-:W-:Y:S02]  /*2220*/  IADD3 R12, PT, PT, R20, 0x4, RZ ;  /* 0x00000004140c7810 */ /* 0x000fe40007ffe0ff */
[----:B---3--:R-:W-:-:S13]  /*2230*/  FSETP.GEU.AND P0, PT, R24, R19, PT ;  /* 0x000000131800720b */ /* 0x008fda0003f0e000 */
[----:B------:R2:W-:Y:S04]  /*2240*/  @!P0 STG.E desc[UR8][R6.64], R24 ;  /* 0x0000001806008986 */ /* 0x0005e8000c101908 */
[----:B------:R2:W-:Y:S04]  /*2250*/  @!P0 STG.E.64 desc[UR8][R10.64], R20 ;  /* 0x000000140a008986 */ /* 0x0005e8000c101b08 */
[----:B------:R2:W5:Y:S01]  /*2260*/  @!P0 LDG.E R19, desc[UR8][R6.64] ;  /* 0x0000000806138981 */ /* 0x000562000c1e1900 */
[----:B------:R-:W-:-:S13]  /*2270*/  PLOP3.LUT P0, PT, PT, PT, PT, 0x8, 0x80 ;  /* 0x000000000080781c */ /* 0x000fda0003f0e170 */
.L_x_34:
[----:B------:R-:W-:-:S13]  /*2280*/  ISETP.NE.OR P0, PT, R3, RZ, P0 ;  /* 0x000000ff0300720c */ /* 0x000fda0000705670 */
[----:B------:R-:W-:Y:S05]  /*2290*/  @!P0 EXIT ;  /* 0x000000000000894d */ /* 0x000fea0003800000 */
.L_x_31:
[----:B--2---:R-:W-:-:S05]  /*22a0*/  IMAD.WIDE R20, R5, 0x4, R8 ;  /* 0x0000000405147825 */ /* 0x004fca00078e0208 */
[----:B------:R-:W2:Y:S01]  /*22b0*/  LDG.E R0, desc[UR8][R20.64] ;  /* 0x0000000814007981 */ /* 0x000ea2000c1e1900 */
[----:B0-----:R-:W-:Y:S01]  /*22c0*/  IMAD.WIDE R22, R2, 0x4, R20 ;  /* 0x0000000402167825 */ /* 0x001fe200078e0214 */
[----:B--2--5:R-:W-:-:S13]  /*22d0*/  FSETP.GEU.AND P0, PT, R0, R19, PT ;  /* 0x000000130000720b */ /* 0x024fda0003f0e000 */
[----:B------:R-:W-:Y:S01]  /*22e0*/  @!P0 SHF.R.S32.HI R15, RZ, 0x1f, R4 ;  /* 0x0000001fff0f8819 */ /* 0x000fe20000011404 */
[----:B------:R0:W-:Y:S01]  /*22f0*/  @!P0 STG.E desc[UR8][R6.64], R0 ;  /* 0x0000000006008986 */ /* 0x0001e2000c101908 */
        /* <DEDUP_REMOVED lines=11> */
[----:B0-----:R-:W3:Y:S01]  /*23b0*/  LDG.E R0, desc[UR8][R24.64] ;  /* 0x0000000818007981 */ /* 0x001ee2000c1e1900 */
[----:B------:R-:W-:Y:S01]  /*23c0*/  IMAD.WIDE R20, R2, 0x4, R24 ;  /* 0x0000000402147825 */ /* 0x000fe200078e0218 */
[----:B---3--:R-:W-:-:S13]  /*23d0*/  FSETP.GEU.AND P0, PT, R0, R19, PT ;  /* 0x000000130000720b */ /* 0x008fda0003f0e000 */
[----:B-1----:R-:W-:Y:S01]  /*23e0*/  @!P0 IADD3 R14, PT, PT, R4, 0x2, RZ ;  /* 0x00000002040e8810 */ /* 0x002fe20007ffe0ff */
[----:B------:R-:W-:Y:S03]  /*23f0*/  @!P0 STG.E desc[UR8][R6.64], R0 ;  /* 0x0000000006008986 */ /* 0x000fe6000c101908 */
[----:B------:R-:W-:-:S05]  /*2400*/  @!P0 SHF.R.S32.HI R15, RZ, 0x1f, R14 ;  /* 0x0000001fff0f8819 */ /* 0x000fca000001140e */
[----:B------:R-:W-:Y:S04]  /*2410*/  @!P0 STG.E.64 desc[UR8][R10.64], R14 ;  /* 0x0000000e0a008986 */ /* 0x000fe8000c101b08 */
[----:B------:R-:W3:Y:S04]  /*2420*/  LDG.E R20, desc[UR8][R20.64] ;  /* 0x0000000814147981 */ /* 0x000ee8000c1e1900 */
[----:B------:R-:W3:Y:S01]  /*2430*/  @!P0 LDG.E R19, desc[UR8][R6.64] ;  /* 0x0000000806138981 */ /* 0x000ee2000c1e1900 */
[----:B--2---:R-:W-:Y:S01]  /*2440*/  SHF.R.S32.HI R13, RZ, 0x1f, R12 ;  /* 0x0000001fff0d7819 */ /* 0x004fe2000001140c */
[----:B------:R-:W-:Y:S01]  /*2450*/  VIADD R3, R3, 0x4 ;  /* 0x0000000403037836 */ /* 0x000fe20000000000 */
[----:B------:R-:W-:-:S02]  /*2460*/  LEA R5, R2, R5, 0x2 ;  /* 0x0000000502057211 */ /* 0x000fc400078e10ff */
[----:B------:R-:W-:Y:S02]  /*2470*/  IADD3 R4, PT, PT, R4, 0x4, RZ ;  /* 0x0000000404047810 */ /* 0x000fe40007ffe0ff */
[----:B---3--:R-:W-:-:S13]  /*2480*/  FSETP.GEU.AND P0, PT, R20, R19, PT ;  /* 0x000000131400720b */ /* 0x008fda0003f0e000 */
[----:B------:R-:W-:Y:S04]  /*2490*/  @!P0 STG.E desc[UR8][R6.64], R20 ;  /* 0x0000001406008986 */ /* 0x000fe8000c101908 */
[----:B------:R0:W-:Y:S04]  /*24a0*/  @!P0 STG.E.64 desc[UR8][R10.64], R12 ;  /* 0x0000000c0a008986 */ /* 0x0001e8000c101b08 */
[----:B------:R1:W5:Y:S01]  /*24b0*/  @!P0 LDG.E R19, desc[UR8][R6.64] ;  /* 0x0000000806138981 */ /* 0x000362000c1e1900 */
[----:B------:R-:W-:Y:S01]  /*24c0*/  ISETP.NE.AND P0, PT, R3, RZ, PT ;  /* 0x000000ff0300720c */ /* 0x000fe20003f05270 */
[----:B0-----:R-:W-:-:S12]  /*24d0*/  VIADD R12, R12, 0x4 ;  /* 0x000000040c0c7836 */ /* 0x001fd80000000000 */
[----:B-1----:R-:W-:Y:S05]  /*24e0*/  @P0 BRA `(.L_x_31) ;  /* 0xfffffffc006c0947 */ /* 0x002fea000383ffff */
[----:B------:R-:W-:Y:S05]  /*24f0*/  EXIT ;  /* 0x000000000000794d */ /* 0x000fea0003800000 */
.L_x_35:
        /* <DEDUP_REMOVED lines=16> */
.L_x_48:


//--------------------- .text._Z23cuComputeDistanceGlobalPKfiS0_iiPf --------------------------
	.section	.text._Z23cuComputeDistanceGlobalPKfiS0_iiPf,"ax",@progbits
	.align	128
        .global         _Z23cuComputeDistanceGlobalPKfiS0_iiPf
        .type           _Z23cuComputeDistanceGlobalPKfiS0_iiPf,@function
        .size           _Z23cuComputeDistanceGlobalPKfiS0_iiPf,(.L_x_49 - _Z23cuComputeDistanceGlobalPKfiS0_iiPf)
        .other          _Z23cuComputeDistanceGlobalPKfiS0_iiPf,@"STO_CUDA_ENTRY STV_DEFAULT"
_Z23cuComputeDistanceGlobalPKfiS0_iiPf:
.text._Z23cuComputeDistanceGlobalPKfiS0_iiPf:
[----:B------:R-:W-:Y:S01]  /*0000*/  LDC R1, c[0x0][0x37c] ;  /* 0x0000df00ff017b82 */ /* 0x000fe20000000800 */
[----:B------:R-:W0:Y:S07]  /*0010*/  S2R R4, SR_CTAID.Y ;  /* 0x0000000000047919 */ /* 0x000e2e0000002600 */
[----:B------:R-:W1:Y:S01]  /*0020*/  LDC.64 R8, c[0x0][0x398] ;  /* 0x0000e600ff087b82 */ /* 0x000e620000000a00 */
[----:B------:R-:W2:Y:S01]  /*0030*/  LDCU UR4, c[0x0][0x388] ;  /* 0x00007100ff0477ac */ /* 0x000ea20008000800 */
[----:B------:R-:W-:Y:S01]  /*0040*/  HFMA2 R12, -RZ, RZ, 0, 0 ;  /* 0x00000000ff0c7431 */ /* 0x000fe200000001ff */
[----:B------:R-:W3:Y:S01]  /*0050*/  S2R R5, SR_CTAID.X ;  /* 0x0000000000057919 */ /* 0x000ee20000002500 */
[----:B------:R-:W4:Y:S01]  /*0060*/  LDCU.64 UR6, c[0x0][0x358] ;  /* 0x00006b00ff0677ac */ /* 0x000f220008000a00 */
[----:B------:R-:W5:Y:S03]  /*0070*/  S2R R10, SR_TID.X ;  /* 0x00000000000a7919 */ /* 0x000f660000002100 */
[----:B------:R-:W4:Y:S01]  /*0080*/  S2UR UR5, SR_CgaCtaId ;  /* 0x00000000000579c3 */ /* 0x000f220000008800 */
[----:B------:R-:W5:Y:S01]  /*0090*/  S2R R11, SR_TID.Y ;  /* 0x00000000000b7919 */ /* 0x000f620000002200 */
[----:B--2---:R-:W-:Y:S01]  /*00a0*/  MOV R0, UR4 ;  /* 0x0000000400007c02 */ /* 0x004fe20008000f00 */
[----:B------:R-:W-:Y:S01]  /*00b0*/  UMOV UR4, 0x400 ;  /* 0x0000040000047882 */ /* 0x000fe20000000000 */
[----:B-1----:R-:W-:-:S03]  /*00c0*/  IADD3 R9, PT, PT, R9, -0x1, RZ ;  /* 0xffffffff09097810 */ /* 0x002fc60007ffe0ff */
[----:B------:R-:W-:Y:S01]  /*00d0*/  IMAD.SHL.U32 R6, R0, 0x10, RZ ;  /* 0x0000001000067824 */ /* 0x000fe200078e00ff */
[----:B------:R-:W-:Y:S01]  /*00e0*/  SHF.L.U32 R7, R8, 0x4, RZ ;  /* 0x0000000408077819 */ /* 0x000fe200000006ff */
[----:B------:R-:W-:Y:S01]  /*00f0*/  IMAD R9, R9, R0, RZ ;  /* 0x0000000009097224 */ /* 0x000fe200078e02ff */
[----:B0-----:R-:W-:Y:S01]  /*0100*/  SHF.L.U32 R4, R4, 0x4, RZ ;  /* 0x0000000404047819 */ /* 0x001fe200000006ff */
[----:B----4-:R-:W-:-:S03]  /*0110*/  ULEA UR8, UR5, UR4, 0x18 ;  /* 0x0000000405087291 */ /* 0x010fc6000f8ec0ff */
[----:B------:R-:W-:Y:S02]  /*0120*/  ISETP.GE.AND P0, PT, R9, RZ, PT ;  /* 0x000000ff0900720c */ /* 0x000fe40003f06270 */
[----:B---3--:R-:W-:Y:S02]  /*0130*/  SHF.L.U32 R5, R5, 0x4, RZ ;  /* 0x0000000405057819 */ /* 0x008fe400000006ff */
[C---:B------:R-:W-:Y:S02]  /*0140*/  IADD3 R2, PT, PT, R4.reuse, R9, RZ ;  /* 0x0000000904027210 */ /* 0x040fe40007ffe0ff */
[----:B-----5:R-:W-:Y:S01]  /*0150*/  IADD3 R13, PT, PT, R5, R10, RZ ;  /* 0x0000000a050d7210 */ /* 0x020fe20007ffe0ff */
[----:B------:R0:W-:Y:S01]  /*0160*/  STS.128 [UR8+0x800], R4 ;  /* 0x00080004ff007988 */ /* 0x0001e20008000c08 */
[----:B------:R-:W-:-:S03]  /*0170*/  IADD3 R9, PT, PT, R4, R11, RZ ;  /* 0x0000000b04097210 */ /* 0x000fc60007ffe0ff */
[----:B------:R0:W-:Y:S02]  /*0180*/  STS [UR8+0x810], R2 ;  /* 0x00081002ff007988 */ /* 0x0001e40008000808 */
[----:B------:R-:W-:Y:S05]  /*0190*/  @!P0 BRA `(.L_x_36) ;  /* 0x00000008003c8947 */ /* 0x000fea0003800000 */
[----:B0-----:R-:W-:Y:S01]  /*01a0*/  IABS R6, R0 ;  /* 0x0000000000067213 */ /* 0x001fe20000000000 */
[----:B------:R-:W0:Y:S01]  /*01b0*/  LDC R14, c[0x0][0x388] ;  /* 0x0000e200ff0e7b82 */ /* 0x000e220000000800 */
[----:B------:R-:W-:Y:S01]  /*01c0*/  MOV R7, R4 ;  /* 0x0000000400077202 */ /* 0x000fe20000000f00 */
[----:B------:R-:W-:Y:S01]  /*01d0*/  UIADD3 UR4, UPT, UPT, UR4, 0x400, URZ ;  /* 0x0000040004047890 */ /* 0x000fe2000fffe0ff */
[----:B------:R-:W1:Y:S01]  /*01e0*/  I2F.RP R12, R6 ;  /* 0x00000006000c7306 */ /* 0x000e620000209400 */
[----:B------:R-:W-:Y:S01]  /*01f0*/  LEA R21, R11, UR8, 0x6 ;  /* 0x000000080b157c11 */ /* 0x000fe2000f8e30ff */
[----:B------:R-:W2:Y:S01]  /*0200*/  LDCU UR10, c[0x0][0x398] ;  /* 0x00007300ff0a77ac */ /* 0x000ea20008000800 */
[----:B------:R-:W-:Y:S02]  /*0210*/  IADD3 R15, PT, PT, R7, R10, RZ ;  /* 0x0000000a070f7210 */ /* 0x000fe40007ffe0ff */
[----:B------:R-:W3:Y:S01]  /*0220*/  LDC.64 R2, c[0x0][0x380] ;  /* 0x0000e000ff027b82 */ /* 0x000ee20000000a00 */
[----:B------:R-:W-:Y:S01]  /*0230*/  ULEA UR4, UR5, UR4, 0x18 ;  /* 0x0000000405047291 */ /* 0x000fe2000f8ec0ff */
[----:B------:R-:W-:Y:S01]  /*0240*/  ISETP.GE.AND P1, PT, R15, R0, PT ;  /* 0x000000000f00720c */ /* 0x000fe20003f26270 */
[----:B------:R-:W4:Y:S01]  /*0250*/  LDCU UR9, c[0x0][0x39c] ;  /* 0x00007380ff0977ac */ /* 0x000f220008000800 */
[----:B------:R-:W-:-:S02]  /*0260*/  ISETP.GE.AND P0, PT, R13, R8, PT ;  /* 0x000000080d00720c */ /* 0x000fc40003f06270 */
[----:B------:R-:W-:Y:S02]  /*0270*/  MOV R16, R5 ;  /* 0x0000000500107202 */ /* 0x000fe40000000f00 */
[----:B------:R-:W-:Y:S01]  /*0280*/  LEA R20, R10, UR4, 0x2 ;  /* 0x000000040a147c11 */ /* 0x000fe2000f8e10ff */
[----:B-1----:R-:W1:Y:S01]  /*0290*/  MUFU.RCP R12, R12 ;  /* 0x0000000c000c7308 */ /* 0x002e620000001000 */
[----:B------:R-:W-:Y:S01]  /*02a0*/  ISETP.LT.AND P0, PT, R9, R0, !P0 ;  /* 0x000000000900720c */ /* 0x000fe20004701270 */
[----:B-1----:R-:W-:Y:S02]  /*02b0*/  VIADD R18, R12, 0xffffffe ;  /* 0x0ffffffe0c127836 */ /* 0x002fe40000000000 */
[----:B------:R-:W-:-:S04]  /*02c0*/  IMAD.MOV.U32 R12, RZ, RZ, RZ ;  /* 0x000000ffff0c7224 */ /* 0x000fc800078e00ff */
[----:B------:R1:W5:Y:S02]  /*02d0*/  F2I.FTZ.U32.TRUNC.NTZ R19, R18 ;  /* 0x0000001200137305 */ /* 0x000364000021f000 */
[----:B-1----:R-:W-:Y:S02]  /*02e0*/  MOV R18, RZ ;  /* 0x000000ff00127202 */ /* 0x002fe40000000f00 */
[----:B-----5:R-:W-:-:S05]  /*02f0*/  IADD3 R17, PT, PT, RZ, -R19, RZ ;  /* 0x80000013ff117210 */ /* 0x020fca0007ffe0ff */
[----:B------:R-:W-:Y:S02]  /*0300*/  IMAD R15, R17, R6, RZ ;  /* 0x00000006110f7224 */ /* 0x000fe400078e02ff */
[C---:B------:R-:W-:Y:S01]  /*0310*/  IMAD R17, R11.reuse, R8, R10 ;  /* 0x000000080b117224 */ /* 0x040fe200078e020a */
[----:B------:R-:W-:Y:S01]  /*0320*/  LEA R8, R11, R20, 0x6 ;  /* 0x000000140b087211 */ /* 0x000fe200078e30ff */
[----:B------:R-:W-:Y:S01]  /*0330*/  IMAD.HI.U32 R15, R19, R15, R18 ;  /* 0x0000000f130f7227 */ /* 0x000fe200078e0012 */
[----:B------:R-:W-:-:S03]  /*0340*/  LEA R19, R10, R21, 0x2 ;  /* 0x000000150a137211 */ /* 0x000fc600078e10ff */
[C---:B------:R-:W-:Y:S02]  /*0350*/  IMAD R18, R11.reuse, R0, R10 ;  /* 0x000000000b127224 */ /* 0x040fe400078e020a */
[----:B0-234-:R-:W-:-:S07]  /*0360*/  IMAD R21, R11, -0x3c, R21 ;  /* 0xffffffc40b157824 */ /* 0x01dfce00078e0215 */
.L_x_44:
[----:B------:R-:W-:Y:S01]  /*0370*/  IABS R22, R7 ;  /* 0x0000000700167213 */ /* 0x000fe20000000000 */
[----:B------:R-:W-:Y:S01]  /*0380*/  BSSY.RECONVERGENT B0, `(.L_x_37) ;  /* 0x0000024000007945 */ /* 0x000fe20003800200 */
[----:B------:R-:W-:Y:S01]  /*0390*/  MOV R0, R14 ;  /* 0x0000000e00007202 */ /* 0x000fe20000000f00 */
[----:B---3--:R-:W-:Y:S02]  /*03a0*/  HFMA2 R23, -RZ, RZ, 0, 0 ;  /* 0x00000000ff177431 */ /* 0x008fe400000001ff */
[----:B------:R-:W-:Y:S01]  /*03b0*/  IMAD.HI.U32 R4, R15, R22, RZ ;  /* 0x000000160f047227 */ /* 0x000fe200078e00ff */
[----:B------:R-:W-:-:S04]  /*03c0*/  IABS R24, R0 ;  /* 0x0000000000187213 */ /* 0x000fc80000000000 */
[----:B------:R-:W-:-:S05]  /*03d0*/  IADD3 R5, PT, PT, -R4, RZ, RZ ;  /* 0x000000ff04057210 */ /* 0x000fca0007ffe1ff */
[----:B------:R-:W-:-:S05]  /*03e0*/  IMAD R5, R24, R5, R22 ;  /* 0x0000000518057224 */ /* 0x000fca00078e0216 */
[----:B------:R-:W-:-:S13]  /*03f0*/  ISETP.GT.U32.AND P4, PT, R6, R5, PT ;  /* 0x000000050600720c */ /* 0x000fda0003f84070 */
[----:B------:R-:W-:Y:S01]  /*0400*/  @!P4 IADD3 R5, PT, PT, R5, -R24, RZ ;  /* 0x800000180505c210 */ /* 0x000fe20007ffe0ff */
[----:B------:R-:W-:Y:S01]  /*0410*/  @!P4 VIADD R4, R4, 0x1 ;  /* 0x000000010404c836 */ /* 0x000fe20000000000 */
[----:B------:R-:W-:Y:S02]  /*0420*/  ISETP.NE.AND P4, PT, R0, RZ, PT ;  /* 0x000000ff0000720c */ /* 0x000fe40003f85270 */
[----:B------:R-:W-:Y:S02]  /*0430*/  ISETP.GE.U32.AND P2, PT, R5, R6, PT ;  /* 0x000000060500720c */ /* 0x000fe40003f46070 */
[----:B------:R-:W-:-:S04]  /*0440*/  LOP3.LUT R5, R7, R0, RZ, 0x3c, !PT ;  /* 0x0000000007057212 */ /* 0x000fc800078e3cff */
[----:B------:R-:W-:-:S07]  /*0450*/  ISETP.GE.AND P3, PT, R5, RZ, PT ;  /* 0x000000ff0500720c */ /* 0x000fce0003f66270 */
[----:B------:R-:W-:-:S06]  /*0460*/  @P2 IADD3 R4, PT, PT, R4, 0x1, RZ ;  /* 0x0000000104042810 */ /* 0x000fcc0007ffe0ff */
[----:B------:R-:W-:Y:S02]  /*0470*/  @!P3 IADD3 R4, PT, PT, -R4, RZ, RZ ;  /* 0x000000ff0404b210 */ /* 0x000fe40007ffe1ff */
[----:B------:R-:W-:-:S04]  /*0480*/  @!P4 LOP3.LUT R4, RZ, R0, RZ, 0x33, !PT ;  /* 0x00000000ff04c212 */ /* 0x000fc800078e33ff */
[----:B------:R-:W-:-:S04]  /*0490*/  IADD3 R4, PT, PT, R4, R11, RZ ;  /* 0x0000000b04047210 */ /* 0x000fc80007ffe0ff */
[----:B------:R-:W-:-:S13]  /*04a0*/  ISETP.GE.AND P2, PT, R4, UR9, PT ;  /* 0x0000000904007c0c */ /* 0x000fda000bf46270 */
[----:B--2---:R-:W-:Y:S05]  /*04b0*/  @P2 BRA `(.L_x_38) ;  /* 0x00000000003c2947 */ /* 0x004fea0003800000 */
[----:B------:R-:W-:Y:S01]  /*04c0*/  BSSY.RECONVERGENT B1, `(.L_x_39) ;  /* 0x0000006000017945 */ /* 0x000fe20003800200 */
[----:B------:R-:W-:-:S03]  /*04d0*/  MOV R4, RZ ;  /* 0x000000ff00047202 */ /* 0x000fc60000000f00 */
[----:B------:R-:W-:Y:S05]  /*04e0*/  @P1 BRA `(.L_x_40) ;  /* 0x00000000000c1947 */ /* 0x000fea0003800000 */
[----:B------:R-:W-:-:S04]  /*04f0*/  IMAD.IADD R5, R18, 0x1, R7 ;  /* 0x0000000112057824 */ /* 0x000fc800078e0207 */
[----:B------:R-:W-:-:S06]  /*0500*/  IMAD.WIDE R4, R5, 0x4, R2 ;  /* 0x0000000405047825 */ /* 0x000fcc00078e0202 */
[----:B------:R0:W5:Y:S02]  /*0510*/  LDG.E R4, desc[UR6][R4.64] ;  /* 0x0000000604047981 */ /* 0x000164000c1e1900 */
.L_x_40:
[----:B------:R-:W-:Y:S05]  /*0520*/  BSYNC.RECONVERGENT B1 ;  /* 0x0000000000017941 */ /* 0x000fea0003800200 */
.L_x_39:
[----:B-----5:R1:W-:Y:S01]  /*0530*/  STS [R19], R4 ;  /* 0x0000000413007388 */ /* 0x0203e20000000800 */
[----:B------:R-:W-:-:S13]  /*0540*/  ISETP.GE.AND P2, PT, R13, UR10, PT ;  /* 0x0000000a0d007c0c */ /* 0x000fda000bf46270 */
[----:B-1----:R-:W-:Y:S05]  /*0550*/  @P2 BRA `(.L_x_41) ;  /* 0x0000000000182947 */ /* 0x002fea0003800000 */
[----:B0-----:R-:W0:Y:S01]  /*0560*/  LDC.64 R4, c[0x0][0x390] ;  /* 0x0000e400ff047b82 */ /* 0x001e220000000a00 */
[----:B------:R-:W-:-:S05]  /*0570*/  IADD3 R23, PT, PT, R17, R16, RZ ;  /* 0x0000001011177210 */ /* 0x000fca0007ffe0ff */
[----:B0-----:R-:W-:-:S05]  /*0580*/  IMAD.WIDE R4, R23, 0x4, R4 ;  /* 0x0000000417047825 */ /* 0x001fca00078e0204 */
[----:B------:R1:W5:Y:S01]  /*0590*/  LDG.E R23, desc[UR6][R4.64] ;  /* 0x0000000604177981 */ /* 0x000362000c1e1900 */
[----:B------:R-:W-:Y:S05]  /*05a0*/  BRA `(.L_x_41) ;  /* 0x0000000000047947 */ /* 0x000fea0003800000 */
.L_x_38:
[----:B------:R2:W-:Y:S02]  /*05b0*/  STS [R19], RZ ;  /* 0x000000ff13007388 */ /* 0x0005e40000000800 */
.L_x_41:
[----:B------:R-:W-:Y:S05]  /*05c0*/  BSYNC.RECONVERGENT B0 ;  /* 0x0000000000007941 */ /* 0x000fea0003800200 */
.L_x_37:
[----:B-----5:R3:W-:Y:S01]  /*05d0*/  STS [R8], R23 ;  /* 0x0000001708007388 */ /* 0x0207e20000000800 */
[----:B------:R-:W-:Y:S01]  /*05e0*/  BSSY.RECONVERGENT B0, `(.L_x_42) ;  /* 0x0000043000007945 */ /* 0x000fe20003800200 */
[----:B------:R-:W-:Y:S06]  /*05f0*/  BAR.SYNC.DEFER_BLOCKING 0x0 ;  /* 0x0000000000007b1d */ /* 0x000fec0000010000 */
[----:B------:R-:W-:Y:S05]  /*0600*/  @!P0 BRA `(.L_x_43) ;  /* 0x0000000400008947 */ /* 0x000fea0003800000 */
[----:B------:R-:W-:Y:S04]  /*0610*/  LDS R22, [R21] ;  /* 0x0000000015167984 */ /* 0x000fe80000000800 */
[----:B---3--:R-:W3:Y:S04]  /*0620*/  LDS R23, [R20] ;  /* 0x0000000014177984 */ /* 0x008ee80000000800 */
[----:B------:R-:W-:Y:S04]  /*0630*/  LDS R26, [R21+0x40] ;  /* 0x00004000151a7984 */ /* 0x000fe80000000800 */
[----:B------:R-:W4:Y:S04]  /*0640*/  LDS R27, [R20+0x40] ;  /* 0x00004000141b7984 */ /* 0x000f280000000800 */
[----:B-1----:R-:W-:Y:S04]  /*0650*/  LDS R4, [R21+0x80] ;  /* 0x0000800015047984 */ /* 0x002fe80000000800 */
[----:B0-----:R-:W0:Y:S01]  /*0660*/  LDS R5, [R20+0x80] ;  /* 0x0000800014057984 */ /* 0x001e220000000800 */
[----:B---3--:R-:W-:-:S03]  /*0670*/  FADD R25, R22, -R23 ;  /* 0x8000001716197221 */ /* 0x008fc60000000000 */
[----:B------:R-:W-:Y:S01]  /*0680*/  LDS R22, [R21+0xc0] ;  /* 0x0000c00015167984 */ /* 0x000fe20000000800 */
[----:B------:R-:W-:-:S03]  /*0690*/  FFMA R24, R25, R25, R12 ;  /* 0x0000001919187223 */ /* 0x000fc6000000000c */
[----:B------:R-:W1:Y:S01]  /*06a0*/  LDS R23, [R20+0xc0] ;  /* 0x0000c00014177984 */ /* 0x000e620000000800 */
[----:B----4-:R-:W-:-:S03]  /*06b0*/  FADD R27, R26, -R27 ;  /* 0x8000001b1a1b7221 */ /* 0x010fc60000000000 */
[----:B------:R-:W-:Y:S01]  /*06c0*/  LDS R12, [R21+0x100] ;  /* 0x00010000150c7984 */ /* 0x000fe20000000800 */
[----:B------:R-:W-:-:S03]  /*06d0*/  FFMA R24, R27, R27, R24 ;  /* 0x0000001b1b187223 */ /* 0x000fc60000000018 */
[----:B------:R-:W3:Y:S01]  /*06e0*/  LDS R25, [R20+0x100] ;  /* 0x0001000014197984 */ /* 0x000ee20000000800 */
[----:B0-----:R-:W-:-:S03]  /*06f0*/  FADD R27, R4, -R5 ;  /* 0x80000005041b7221 */ /* 0x001fc60000000000 */
[----:B------:R-:W-:Y:S01]  /*0700*/  LDS R4, [R21+0x140] ;  /* 0x0001400015047984 */ /* 0x000fe20000000800 */
[----:B------:R-:W-:-:S03]  /*0710*/  FFMA R24, R27, R27, R24 ;  /* 0x0000001b1b187223 */ /* 0x000fc60000000018 */
[----:B------:R-:W0:Y:S01]  /*0720*/  LDS R5, [R20+0x140] ;  /* 0x0001400014057984 */ /* 0x000e220000000800 */
[----:B-1----:R-:W-:-:S03]  /*0730*/  FADD R27, R22, -R23 ;  /* 0x80000017161b7221 */ /* 0x002fc60000000000 */
[----:B------:R-:W-:Y:S01]  /*0740*/  LDS R22, [R21+0x180] ;  /* 0x0001800015167984 */ /* 0x000fe20000000800 */
[----:B------:R-:W-:-:S03]  /*0750*/  FFMA R24, R27, R27, R24 ;  /* 0x0000001b1b187223 */ /* 0x000fc60000000018 */
[----:B------:R-:W1:Y:S01]  /*0760*/  LDS R23, [R20+0x180] ;  /* 0x0001800014177984 */ /* 0x000e620000000800 */
[----:B---3--:R-:W-:-:S03]  /*0770*/  FADD R27, R12, -R25 ;  /* 0x800000190c1b7221 */ /* 0x008fc60000000000 */
        /* <DEDUP_REMOVED lines=25> */
[----:B------:R-:W-:Y:S01]  /*0910*/  FFMA R24, R25, R25, R24 ;  /* 0x0000001919187223 */ /* 0x000fe20000000018 */
[----:B0-----:R-:W-:Y:S02]  /*0920*/  FADD R25, R5, -R4 ;  /* 0x8000000405197221 */ /* 0x001fe40000000000 */
[----:B------:R-:W-:Y:S02]  /*0930*/  LDS R5, [R21+0x340] ;  /* 0x0003400015057984 */ /* 0x000fe40000000800 */
[----:B------:R-:W-:Y:S02]  /*0940*/  FFMA R24, R25, R25, R24 ;  /* 0x0000001919187223 */ /* 0x000fe40000000018 */
[----:B------:R-:W0:Y:S04]  /*0950*/  LDS R4, [R20+0x340] ;  /* 0x0003400014047984 */ /* 0x000e280000000800 */
[----:B------:R-:W3:Y:S01]  /*0960*/  LDS R25, [R21+0x380] ;  /* 0x0003800015197984 */ /* 0x000ee20000000800 */
[----:B-1----:R-:W-:-:S03]  /*0970*/  FADD R27, R22, -R23 ;  /* 0x80000017161b7221 */ /* 0x002fc60000000000 */
[----:B------:R-:W-:Y:S01]  /*0980*/  LDS R22, [R21+0x3c0] ;  /* 0x0003c00015167984 */ /* 0x000fe20000000800 */
[----:B------:R-:W-:-:S03]  /*0990*/  FFMA R24, R27, R27, R24 ;  /* 0x0000001b1b187223 */ /* 0x000fc60000000018 */
[----:B------:R-:W1:Y:S01]  /*09a0*/  LDS R23, [R20+0x3c0] ;  /* 0x0003c00014177984 */ /* 0x000e620000000800 */
[----:B0-----:R-:W-:-:S04]  /*09b0*/  FADD R5, R5, -R4 ;  /* 0x8000000405057221 */ /* 0x001fc80000000000 */
[----:B------:R-:W-:Y:S01]  /*09c0*/  FFMA R24, R5, R5, R24 ;  /* 0x0000000505187223 */ /* 0x000fe20000000018 */
[----:B---3--:R-:W-:-:S04]  /*09d0*/  FADD R25, R25, -R12 ;  /* 0x8000000c19197221 */ /* 0x008fc80000000000 */
[----:B------:R-:W-:Y:S01]  /*09e0*/  FFMA R24, R25, R25, R24 ;  /* 0x0000001919187223 */ /* 0x000fe20000000018 */
[----:B-1----:R-:W-:-:S04]  /*09f0*/  FADD R23, R22, -R23 ;  /* 0x8000001716177221 */ /* 0x002fc80000000000 */
[----:B------:R-:W-:-:S07]  /*0a00*/  FFMA R12, R23, R23, R24 ;  /* 0x00000017170c7223 */ /* 0x000fce0000000018 */
.L_x_43:
[----:B------:R-:W-:Y:S05]  /*0a10*/  BSYNC.RECONVERGENT B0 ;  /* 0x0000000000007941 */ /* 0x000fea0003800200 */
.L_x_42:
[----:B------:R-:W-:Y:S06]  /*0a20*/  BAR.SYNC.DEFER_BLOCKING 0x0 ;  /* 0x0000000000007b1d */ /* 0x000fec0000010000 */
[----:B01----:R-:W0:Y:S04]  /*0a30*/  LDS.64 R4, [UR8+0x808] ;  /* 0x00080808ff047984 */ /* 0x003e280008000a00 */
[----:B------:R-:W1:Y:S01]  /*0a40*/  LDS R22, [UR8+0x810] ;  /* 0x00081008ff167984 */ /* 0x000e620008000800 */
[----:B0-----:R-:W-:-:S02]  /*0a50*/  IADD3 R7, PT, PT, R4, R7, RZ ;  /* 0x0000000704077210 */ /* 0x001fc40007ffe0ff */
[----:B------:R-:W-:Y:S02]  /*0a60*/  IADD3 R16, PT, PT, R16, R5, RZ ;  /* 0x0000000510107210 */ /* 0x000fe40007ffe0ff */
[----:B-1----:R-:W-:-:S13]  /*0a70*/  ISETP.GT.AND P2, PT, R7, R22, PT ;  /* 0x000000160700720c */ /* 0x002fda0003f44270 */
[----:B------:R-:W-:Y:S05]  /*0a80*/  @!P2 BRA `(.L_x_44) ;  /* 0xfffffff80038a947 */ /* 0x000fea000383ffff */
.L_x_36:
[----:B------:R-:W1:Y:S02]  /*0a90*/  LDCU UR11, c[0x0][0x398] ;  /* 0x00007300ff0b77ac */ /* 0x000e640008000800 */
[----:B-1----:R-:W-:-:S04]  /*0aa0*/  ISETP.GE.AND P0, PT, R13, UR11, PT ;  /* 0x0000000b0d007c0c */ /* 0x002fc8000bf06270 */
[----:B------:R-:W-:-:S13]  /*0ab0*/  ISETP.GE.OR P0, PT, R9, R0, P0 ;  /* 0x000000000900720c */ /* 0x000fda0000706670 */
[----:B------:R-:W-:Y:S05]  /*0ac0*/  @P0 EXIT ;  /* 0x000000000000094d */ /* 0x000fea0003800000 */
[----:B------:R-:W1:Y:S01]  /*0ad0*/  S2UR UR5, SR_CgaCtaId ;  /* 0x00000000000579c3 */ /* 0x000e620000008800 */
[----:B------:R-:W-:-:S07]  /*0ae0*/  UMOV UR4, 0x400 ;  /* 0x0000040000047882 */ /* 0x000fce0000000000 */
[----:B0-----:R-:W0:Y:S01]  /*0af0*/  LDC.64 R2, c[0x0][0x3a0] ;  /* 0x0000e800ff027b82 */ /* 0x001e220000000a00 */
[----:B-1----:R-:W-:-:S09]  /*0b00*/  ULEA UR4, UR5, UR4, 0x18 ;  /* 0x0000000405047291 */ /* 0x002fd2000f8ec0ff */
[----:B------:R-:W1:Y:S02]  /*0b10*/  LDS.64 R4, [UR4+0x800] ;  /* 0x00080004ff047984 */ /* 0x000e640008000a00 */
[----:B-1----:R-:W-:Y:S02]  /*0b20*/  IADD3 R11, PT, PT, R11, R4, RZ ;  /* 0x000000040b0b7210 */ /* 0x002fe40007ffe0ff */
[----:B------:R-:W-:-:S05]  /*0b30*/  IADD3 R10, PT, PT, R10, R5, RZ ;  /* 0x000000050a0a7210 */ /* 0x000fca0007ffe0ff */
[----:B------:R-:W-:-:S04]  /*0b40*/  IMAD R11, R11, UR11, R10 ;  /* 0x0000000b0b0b7c24 */ /* 0x000fc8000f8e020a */
[----:B0-----:R-:W-:-:S05]  /*0b50*/  IMAD.WIDE R2, R11, 0x4, R2 ;  /* 0x000000040b027825 */ /* 0x001fca00078e0202 */
[----:B------:R-:W-:Y:S01]  /*0b60*/  STG.E desc[UR6][R2.64], R12 ;  /* 0x0000000c02007986 */ /* 0x000fe2000c101906 */
[----:B------:R-:W-:Y:S05]  /*0b70*/  EXIT ;  /* 0x000000000000794d */ /* 0x000fea0003800000 */
.L_x_45:
        /* <DEDUP_REMOVED lines=16> */
.L_x_49:


//--------------------- .nv.shared.reserved.0     --------------------------
	.section	.nv.shared.reserved.0,"aw",@nobits
	.weak		__nv_reservedSMEM_offset_0_alias
	.size		__nv_reservedSMEM_offset_0_alias, 0, 64
	.other		__nv_reservedSMEM_offset_0_alias,@"STO_CUDA_RESERVED_SHARED STV_DEFAULT"
__nv_reservedSMEM_offset_0_alias:
	.zero		0
	.zero		64


//--------------------- .nv.shared._Z23cuComputeDistanceGlobalPKfiS0_iiPf --------------------------
	.section	.nv.shared._Z23cuComputeDistanceGlobalPKfiS0_iiPf,"aw",@nobits
	.sectionflags	@""
	.align	4
.nv.shared._Z23cuComputeDistanceGlobalPKfiS0_iiPf:
	.zero		3092


//--------------------- .nv.constant0._Z14cuParallelSqrtPfii --------------------------
	.section	.nv.constant0._Z14cuParallelSqrtPfii,"a",@progbits
	.sectionflags	@""
	.align	4
.nv.constant0._Z14cuParallelSqrtPfii:
	.zero		912


//--------------------- .nv.constant0._Z15cuInsertionSortPfPliii --------------------------
	.section	.nv.constant0._Z15cuInsertionSortPfPliii,"a",@progbits
	.sectionflags	@""
	.align	4
.nv.constant0._Z15cuInsertionSortPfPliii:
	.zero		924


//--------------------- .nv.constant0._Z23cuComputeDistanceGlobalPKfiS0_iiPf --------------------------
	.section	.nv.constant0._Z23cuComputeDistanceGlobalPKfiS0_iiPf,"a",@progbits
	.sectionflags	@""
	.align	4
.nv.constant0._Z23cuComputeDistanceGlobalPKfiS0_iiPf:
	.zero		936


//--------------------- SYMBOLS --------------------------

	.type		.nv.reservedSmem.offset0,@object
	.size		.nv.reservedSmem.offset0,0x4
	.type		.nv.reservedSmem.cap,@object
	.size		.nv.reservedSmem.cap,0x4
